//
// Generated by NVIDIA NVVM Compiler
//
// Compiler Build ID: CL-36424714
// Cuda compilation tools, release 13.0, V13.0.88
// Based on NVVM 20.0.0
//

.version 9.0
.target sm_100
.address_size 64

	// .globl	_Z6rotatePdS_mii

.visible .entry _Z6rotatePdS_mii(
	.param .u64 .ptr .align 1 _Z6rotatePdS_mii_param_0,
	.param .u64 .ptr .align 1 _Z6rotatePdS_mii_param_1,
	.param .u64 _Z6rotatePdS_mii_param_2,
	.param .u32 _Z6rotatePdS_mii_param_3,
	.param .u32 _Z6rotatePdS_mii_param_4
)
{
	.reg .pred 	%p<4>;
	.reg .b32 	%r<18>;
	.reg .b64 	%rd<28>;
	.reg .b64 	%fd<2>;

	ld.param.u64 	%rd13, [_Z6rotatePdS_mii_param_0];
	ld.param.u64 	%rd14, [_Z6rotatePdS_mii_param_1];
	ld.param.u64 	%rd15, [_Z6rotatePdS_mii_param_2];
	ld.param.u32 	%r5, [_Z6rotatePdS_mii_param_3];
	ld.param.u32 	%r6, [_Z6rotatePdS_mii_param_4];
	cvta.to.global.u64 	%rd1, %rd13;
	cvta.to.global.u64 	%rd2, %rd14;
	mov.u32 	%r7, %ctaid.x;
	mov.u32 	%r8, %ntid.x;
	mov.u32 	%r9, %tid.x;
	mad.lo.s32 	%r17, %r7, %r8, %r9;
	mov.u32 	%r10, %nctaid.x;
	mul.lo.s32 	%r2, %r8, %r10;
	cvt.s64.s32 	%rd16, %r5;
	mul.lo.s64 	%rd3, %rd15, %rd16;
	rem.s32 	%r11, %r6, %r5;
	cvt.s64.s32 	%rd25, %r17;
	cvt.s64.s32 	%rd17, %r11;
	mad.lo.s64 	%rd26, %rd15, %rd17, %rd25;
	setp.le.u64 	%p1, %rd3, %rd25;
	@%p1 bra 	$L__BB0_5;
$L__BB0_1:
	or.b64  	%rd18, %rd26, %rd3;
	and.b64  	%rd19, %rd18, -4294967296;
	setp.ne.s64 	%p2, %rd19, 0;
	@%p2 bra 	$L__BB0_3;
	cvt.u32.u64 	%r12, %rd3;
	cvt.u32.u64 	%r13, %rd26;
	rem.u32 	%r14, %r13, %r12;
	cvt.u64.u32 	%rd27, %r14;
	bra.uni 	$L__BB0_4;
$L__BB0_3:
	rem.u64 	%rd27, %rd26, %rd3;
$L__BB0_4:
	cvt.u32.u64 	%r15, %rd27;
	shl.b64 	%rd20, %rd27, 32;
	shr.s64 	%rd21, %rd20, 29;
	add.s64 	%rd22, %rd2, %rd21;
	ld.global.f64 	%fd1, [%rd22];
	shl.b64 	%rd23, %rd25, 3;
	add.s64 	%rd24, %rd1, %rd23;
	st.global.f64 	[%rd24], %fd1;
	add.s32 	%r17, %r17, %r2;
	add.s32 	%r16, %r2, %r15;
	cvt.s64.s32 	%rd26, %r16;
	cvt.s64.s32 	%rd25, %r17;
	setp.gt.u64 	%p3, %rd3, %rd25;
	@%p3 bra 	$L__BB0_1;
$L__BB0_5:
	ret;

}
	// .globl	_Z10rotate_revPdS_mii
.visible .entry _Z10rotate_revPdS_mii(
	.param .u64 .ptr .align 1 _Z10rotate_revPdS_mii_param_0,
	.param .u64 .ptr .align 1 _Z10rotate_revPdS_mii_param_1,
	.param .u64 _Z10rotate_revPdS_mii_param_2,
	.param .u32 _Z10rotate_revPdS_mii_param_3,
	.param .u32 _Z10rotate_revPdS_mii_param_4
)
{
	.reg .pred 	%p<5>;
	.reg .b32 	%r<30>;
	.reg .b64 	%rd<41>;
	.reg .b64 	%fd<2>;

	ld.param.u64 	%rd19, [_Z10rotate_revPdS_mii_param_0];
	ld.param.u64 	%rd20, [_Z10rotate_revPdS_mii_param_1];
	ld.param.u64 	%rd21, [_Z10rotate_revPdS_mii_param_2];
	ld.param.u32 	%r9, [_Z10rotate_revPdS_mii_param_3];
	ld.param.u32 	%r10, [_Z10rotate_revPdS_mii_param_4];
	mov.u32 	%r11, %ctaid.x;
	mov.u32 	%r12, %ntid.x;
	mov.u32 	%r13, %tid.x;
	mad.lo.s32 	%r14, %r11, %r12, %r13;
	mov.u32 	%r15, %nctaid.x;
	mul.lo.s32 	%r1, %r12, %r15;
	cvt.s64.s32 	%rd22, %r9;
	mul.lo.s64 	%rd1, %rd21, %rd22;
	cvt.s64.s32 	%rd2, %r14;
	or.b64  	%rd23, %rd2, %rd21;
	and.b64  	%rd24, %rd23, -4294967296;
	setp.ne.s64 	%p1, %rd24, 0;
	@%p1 bra 	$L__BB1_2;
	cvt.u32.u64 	%r16, %rd21;
	cvt.u32.u64 	%r17, %rd2;
	div.u32 	%r18, %r17, %r16;
	mul.lo.s32 	%r19, %r18, %r16;
	sub.s32 	%r20, %r17, %r19;
	cvt.u64.u32 	%rd37, %r18;
	cvt.u64.u32 	%rd38, %r20;
	bra.uni 	$L__BB1_3;
$L__BB1_2:
	div.u64 	%rd37, %rd2, %rd21;
	mul.lo.s64 	%rd25, %rd37, %rd21;
	sub.s64 	%rd38, %rd2, %rd25;
$L__BB1_3:
	cvt.s64.s32 	%rd9, %r1;
	or.b64  	%rd26, %rd9, %rd21;
	and.b64  	%rd27, %rd26, -4294967296;
	setp.ne.s64 	%p2, %rd27, 0;
	@%p2 bra 	$L__BB1_5;
	cvt.u32.u64 	%r21, %rd21;
	cvt.u32.u64 	%r22, %rd9;
	div.u32 	%r23, %r22, %r21;
	cvt.u64.u32 	%rd39, %r23;
	bra.uni 	$L__BB1_6;
$L__BB1_5:
	div.u64 	%rd39, %rd9, %rd21;
$L__BB1_6:
	shl.b64 	%rd28, %rd38, 32;
	shr.s64 	%rd29, %rd28, 29;
	cvta.to.global.u64 	%rd30, %rd20;
	add.s64 	%rd13, %rd30, %rd29;
	mad.lo.s64 	%rd14, %rd37, %rd21, %rd38;
	add.s32 	%r24, %r10, %r9;
	cvt.u32.u64 	%r25, %rd37;
	sub.s32 	%r28, %r24, %r25;
	cvt.s64.s32 	%rd40, %rd14;
	setp.le.u64 	%p3, %rd1, %rd40;
	@%p3 bra 	$L__BB1_9;
	cvt.u32.u64 	%r26, %rd39;
	cvt.u32.u64 	%r29, %rd14;
	sub.s32 	%r4, %r9, %r26;
	cvta.to.global.u64 	%rd16, %rd19;
$L__BB1_8:
	rem.s32 	%r27, %r28, %r9;
	cvt.s64.s32 	%rd31, %r27;
	mul.lo.s64 	%rd32, %rd21, %rd31;
	shl.b64 	%rd33, %rd32, 3;
	add.s64 	%rd34, %rd13, %rd33;
	ld.global.f64 	%fd1, [%rd34];
	shl.b64 	%rd35, %rd40, 3;
	add.s64 	%rd36, %rd16, %rd35;
	st.global.f64 	[%rd36], %fd1;
	add.s32 	%r29, %r29, %r1;
	add.s32 	%r28, %r4, %r27;
	cvt.s64.s32 	%rd40, %r29;
	setp.gt.u64 	%p4, %rd1, %rd40;
	@%p4 bra 	$L__BB1_8;
$L__BB1_9:
	ret;

}
	// .globl	_Z4copyPdS_m
.visible .entry _Z4copyPdS_m(
	.param .u64 .ptr .align 1 _Z4copyPdS_m_param_0,
	.param .u64 .ptr .align 1 _Z4copyPdS_m_param_1,
	.param .u64 _Z4copyPdS_m_param_2
)
{
	.reg .pred 	%p<3>;
	.reg .b32 	%r<10>;
	.reg .b64 	%rd<13>;
	.reg .b64 	%fd<2>;

	ld.param.u64 	%rd6, [_Z4copyPdS_m_param_0];
	ld.param.u64 	%rd7, [_Z4copyPdS_m_param_1];
	ld.param.u64 	%rd8, [_Z4copyPdS_m_param_2];
	mov.u32 	%r6, %ctaid.x;
	mov.u32 	%r1, %ntid.x;
	mov.u32 	%r7, %tid.x;
	mad.lo.s32 	%r9, %r6, %r1, %r7;
	cvt.s64.s32 	%rd12, %r9;
	setp.le.u64 	%p1, %rd8, %rd12;
	@%p1 bra 	$L__BB2_3;
	mov.u32 	%r8, %nctaid.x;
	mul.lo.s32 	%r3, %r1, %r8;
	cvta.to.global.u64 	%rd2, %rd7;
	cvta.to.global.u64 	%rd3, %rd6;
$L__BB2_2:
	shl.b64 	%rd9, %rd12, 3;
	add.s64 	%rd10, %rd2, %rd9;
	ld.global.f64 	%fd1, [%rd10];
	add.s64 	%rd11, %rd3, %rd9;
	st.global.f64 	[%rd11], %fd1;
	add.s32 	%r9, %r9, %r3;
	cvt.s64.s32 	%rd12, %r9;
	setp.gt.u64 	%p2, %rd8, %rd12;
	@%p2 bra 	$L__BB2_2;
$L__BB2_3:
	ret;

}


// ===== COMPILED SASS (sm_100) =====

	.target	sm_100

	.elftype	@"ET_EXEC"


//--------------------- .note.nv.tkinfo           --------------------------
	.section	.note.nv.tkinfo,"",@"SHT_NOTE"
	.sectionflags	@"SHF_NOTE_NV_TKINFO"
	.tkinfo
        /*0018*/ 	.word	0x00000002
        /*0030*/ 	.string	""
        /*0030*/ 	.string	"ptxas"
        /*0030*/ 	.string	"Cuda compilation tools, release 13.0, V13.0.88"
        /*0030*/ 	.string	"Build cuda_13.0.r13.0/compiler.36424714_0"
        /*0030*/ 	.string	"-arch sm_100 -m 64 "



//--------------------- .note.nv.cuinfo           --------------------------
	.section	.note.nv.cuinfo,"",@"SHT_NOTE"
	.sectionflags	@"SHF_NOTE_NV_CUINFO"
        /*0018*/ 	.short	0x0002
        /*001a*/ 	.short	0x0064
        /*001c*/ 	.short	0x0082
	.zero		2


//--------------------- .nv.info                  --------------------------
	.section	.nv.info,"",@"SHT_CUDA_INFO"
	.align	4


	//----- nvinfo : EIATTR_REGCOUNT
	.align		4
        /*0000*/ 	.byte	0x04, 0x2f
        /*0002*/ 	.short	(.L_1 - .L_0)
	.align		4
.L_0:
        /*0004*/ 	.word	index@(_Z6rotatePdS_mii)
        /*0008*/ 	.word	0x00000016


	//----- nvinfo : EIATTR_FRAME_SIZE
	.align		4
.L_1:
        /*000c*/ 	.byte	0x04, 0x11
        /*000e*/ 	.short	(.L_3 - .L_2)
	.align		4
.L_2:
        /*0010*/ 	.word	index@($__internal_1_$__cuda_sm20_rem_u64)
        /*0014*/ 	.word	0x00000000


	//----- nvinfo : EIATTR_FRAME_SIZE
	.align		4
.L_3:
        /*0018*/ 	.byte	0x04, 0x11
        /*001a*/ 	.short	(.L_5 - .L_4)
	.align		4
.L_4:
        /*001c*/ 	.word	index@(_Z6rotatePdS_mii)
        /*0020*/ 	.word	0x00000000


	//----- nvinfo : EIATTR_REGCOUNT
	.align		4
.L_5:
        /*0024*/ 	.byte	0x04, 0x2f
        /*0026*/ 	.short	(.L_7 - .L_6)
	.align		4
.L_6:
        /*0028*/ 	.word	index@(_Z10rotate_revPdS_mii)
        /*002c*/ 	.word	0x00000018


	//----- nvinfo : EIATTR_FRAME_SIZE
	.align		4
.L_7:
        /*0030*/ 	.byte	0x04, 0x11
        /*0032*/ 	.short	(.L_9 - .L_8)
	.align		4
.L_8:
        /*0034*/ 	.word	index@($__internal_0_$__cuda_sm20_div_u64)
        /*0038*/ 	.word	0x00000000


	//----- nvinfo : EIATTR_FRAME_SIZE
	.align		4
.L_9:
        /*003c*/ 	.byte	0x04, 0x11
        /*003e*/ 	.short	(.L_11 - .L_10)
	.align		4
.L_10:
        /*0040*/ 	.word	index@(_Z10rotate_revPdS_mii)
        /*0044*/ 	.word	0x00000000


	//----- nvinfo : EIATTR_REGCOUNT
	.align		4
.L_11:
        /*0048*/ 	.byte	0x04, 0x2f
        /*004a*/ 	.short	(.L_13 - .L_12)
	.align		4
.L_12:
        /*004c*/ 	.word	index@(_Z4copyPdS_m)
        /*0050*/ 	.word	0x0000000c


	//----- nvinfo : EIATTR_FRAME_SIZE
	.align		4
.L_13:
        /*0054*/ 	.byte	0x04, 0x11
        /*0056*/ 	.short	(.L_15 - .L_14)
	.align		4
.L_14:
        /*0058*/ 	.word	index@(_Z4copyPdS_m)
        /*005c*/ 	.word	0x00000000


	//----- nvinfo : EIATTR_MIN_STACK_SIZE
	.align		4
.L_15:
        /*0060*/ 	.byte	0x04, 0x12
        /*0062*/ 	.short	(.L_17 - .L_16)
	.align		4
.L_16:
        /*0064*/ 	.word	index@(_Z4copyPdS_m)
        /*0068*/ 	.word	0x00000000


	//----- nvinfo : EIATTR_MIN_STACK_SIZE
	.align		4
.L_17:
        /*006c*/ 	.byte	0x04, 0x12
        /*006e*/ 	.short	(.L_19 - .L_18)
	.align		4
.L_18:
        /*0070*/ 	.word	index@(_Z10rotate_revPdS_mii)
        /*0074*/ 	.word	0x00000000


	//----- nvinfo : EIATTR_MIN_STACK_SIZE
	.align		4
.L_19:
        /*0078*/ 	.byte	0x04, 0x12
        /*007a*/ 	.short	(.L_21 - .L_20)
	.align		4
.L_20:
        /*007c*/ 	.word	index@(_Z6rotatePdS_mii)
        /*0080*/ 	.word	0x00000000
.L_21:


//--------------------- .nv.compat                --------------------------
	.section	.nv.compat,"",@"SHT_CUDA_COMPAT_INFO"
	.align	4
        /*0000*/ 	.byte	0x02, 0x09, 0x00, 0x00, 0x02, 0x02, 0x01, 0x00, 0x02, 0x05, 0x05, 0x00, 0x03, 0x07, 0x01, 0x01
        /*0010*/ 	.byte	0x02, 0x03, 0x00, 0x00, 0x02, 0x06, 0x01, 0x00, 0x04, 0x0b, 0x08, 0x00, 0x09, 0x00, 0x00, 0x00
        /*0020*/ 	.byte	0x00, 0x00, 0x00, 0x00


//--------------------- .nv.info._Z4copyPdS_m     --------------------------
	.section	.nv.info._Z4copyPdS_m,"",@"SHT_CUDA_INFO"
	.sectionflags	@""
	.align	4


	//----- nvinfo : EIATTR_CUDA_API_VERSION
	.align		4
        /*0000*/ 	.byte	0x04, 0x37
        /*0002*/ 	.short	(.L_23 - .L_22)
.L_22:
        /*0004*/ 	.word	0x00000082


	//----- nvinfo : EIATTR_KPARAM_INFO
	.align		4
.L_23:
        /*0008*/ 	.byte	0x04, 0x17
        /*000a*/ 	.short	(.L_25 - .L_24)
.L_24:
        /*000c*/ 	.word	0x00000000
        /*0010*/ 	.short	0x0002
        /*0012*/ 	.short	0x0010
        /*0014*/ 	.byte	0x00, 0xf0, 0x21, 0x00


	//----- nvinfo : EIATTR_KPARAM_INFO
	.align		4
.L_25:
        /*0018*/ 	.byte	0x04, 0x17
        /*001a*/ 	.short	(.L_27 - .L_26)
.L_26:
        /*001c*/ 	.word	0x00000000
        /*0020*/ 	.short	0x0001
        /*0022*/ 	.short	0x0008
        /*0024*/ 	.byte	0x00, 0xf5, 0x21, 0x00


	//----- nvinfo : EIATTR_KPARAM_INFO
	.align		4
.L_27:
        /*0028*/ 	.byte	0x04, 0x17
        /*002a*/ 	.short	(.L_29 - .L_28)
.L_28:
        /*002c*/ 	.word	0x00000000
        /*0030*/ 	.short	0x0000
        /*0032*/ 	.short	0x0000
        /*0034*/ 	.byte	0x00, 0xf5, 0x21, 0x00


	//----- nvinfo : EIATTR_SPARSE_MMA_MASK
	.align		4
.L_29:
        /*0038*/ 	.byte	0x03, 0x50
        /*003a*/ 	.short	0x0000


	//----- nvinfo : EIATTR_MAXREG_COUNT
	.align		4
        /*003c*/ 	.byte	0x03, 0x1b
        /*003e*/ 	.short	0x00ff


	//----- nvinfo : EIATTR_MERCURY_ISA_VERSION
	.align		4
        /*0040*/ 	.byte	0x03, 0x5f
        /*0042*/ 	.short	0x0101


	//----- nvinfo : EIATTR_VRC_CTA_INIT_COUNT
	.align		4
        /*0044*/ 	.byte	0x02, 0x4a
	.zero		1
	.zero		1


	//----- nvinfo : EIATTR_EXIT_INSTR_OFFSETS
	.align		4
        /*0048*/ 	.byte	0x04, 0x1c
        /*004a*/ 	.short	(.L_31 - .L_30)


	//   ....[0]....
.L_30:
        /*004c*/ 	.word	0x00000090


	//   ....[1]....
        /*0050*/ 	.word	0x000001e0


	//----- nvinfo : EIATTR_CRS_STACK_SIZE
	.align		4
.L_31:
        /*0054*/ 	.byte	0x04, 0x1e
        /*0056*/ 	.short	(.L_33 - .L_32)
.L_32:
        /*0058*/ 	.word	0x00000000


	//----- nvinfo : EIATTR_CBANK_PARAM_SIZE
	.align		4
.L_33:
        /*005c*/ 	.byte	0x03, 0x19
        /*005e*/ 	.short	0x0018


	//----- nvinfo : EIATTR_PARAM_CBANK
	.align		4
        /*0060*/ 	.byte	0x04, 0x0a
        /*0062*/ 	.short	(.L_35 - .L_34)
	.align		4
.L_34:
        /*0064*/ 	.word	index@(.nv.constant0._Z4copyPdS_m)
        /*0068*/ 	.short	0x0380
        /*006a*/ 	.short	0x0018


	//----- nvinfo : EIATTR_SW_WAR
	.align		4
.L_35:
        /*006c*/ 	.byte	0x04, 0x36
        /*006e*/ 	.short	(.L_37 - .L_36)
.L_36:
        /*0070*/ 	.word	0x00000008
.L_37:


//--------------------- .nv.info._Z10rotate_revPdS_mii --------------------------
	.section	.nv.info._Z10rotate_revPdS_mii,"",@"SHT_CUDA_INFO"
	.sectionflags	@""
	.align	4


	//----- nvinfo : EIATTR_CUDA_API_VERSION
	.align		4
        /*0000*/ 	.byte	0x04, 0x37
        /*0002*/ 	.short	(.L_39 - .L_38)
.L_38:
        /*0004*/ 	.word	0x00000082


	//----- nvinfo : EIATTR_KPARAM_INFO
	.align		4
.L_39:
        /*0008*/ 	.byte	0x04, 0x17
        /*000a*/ 	.short	(.L_41 - .L_40)
.L_40:
        /*000c*/ 	.word	0x00000000
        /*0010*/ 	.short	0x0004
        /*0012*/ 	.short	0x001c
        /*0014*/ 	.byte	0x00, 0xf0, 0x11, 0x00


	//----- nvinfo : EIATTR_KPARAM_INFO
	.align		4
.L_41:
        /*0018*/ 	.byte	0x04, 0x17
        /*001a*/ 	.short	(.L_43 - .L_42)
.L_42:
        /*001c*/ 	.word	0x00000000
        /*0020*/ 	.short	0x0003
        /*0022*/ 	.short	0x0018
        /*0024*/ 	.byte	0x00, 0xf0, 0x11, 0x00


	//----- nvinfo : EIATTR_KPARAM_INFO
	.align		4
.L_43:
        /*0028*/ 	.byte	0x04, 0x17
        /*002a*/ 	.short	(.L_45 - .L_44)
.L_44:
        /*002c*/ 	.word	0x00000000
        /*0030*/ 	.short	0x0002
        /*0032*/ 	.short	0x0010
        /*0034*/ 	.byte	0x00, 0xf0, 0x21, 0x00


	//----- nvinfo : EIATTR_KPARAM_INFO
	.align		4
.L_45:
        /*0038*/ 	.byte	0x04, 0x17
        /*003a*/ 	.short	(.L_47 - .L_46)
.L_46:
        /*003c*/ 	.word	0x00000000
        /*0040*/ 	.short	0x0001
        /*0042*/ 	.short	0x0008
        /*0044*/ 	.byte	0x00, 0xf5, 0x21, 0x00


	//----- nvinfo : EIATTR_KPARAM_INFO
	.align		4
.L_47:
        /*0048*/ 	.byte	0x04, 0x17
        /*004a*/ 	.short	(.L_49 - .L_48)
.L_48:
        /*004c*/ 	.word	0x00000000
        /*0050*/ 	.short	0x0000
        /*0052*/ 	.short	0x0000
        /*0054*/ 	.byte	0x00, 0xf5, 0x21, 0x00


	//----- nvinfo : EIATTR_SPARSE_MMA_MASK
	.align		4
.L_49:
        /*0058*/ 	.byte	0x03, 0x50
        /*005a*/ 	.short	0x0000


	//----- nvinfo : EIATTR_MAXREG_COUNT
	.align		4
        /*005c*/ 	.byte	0x03, 0x1b
        /*005e*/ 	.short	0x00ff


	//----- nvinfo : EIATTR_MERCURY_ISA_VERSION
	.align		4
        /*0060*/ 	.byte	0x03, 0x5f
        /*0062*/ 	.short	0x0101


	//----- nvinfo : EIATTR_VRC_CTA_INIT_COUNT
	.align		4
        /*0064*/ 	.byte	0x02, 0x4a
	.zero		1
	.zero		1


	//----- nvinfo : EIATTR_EXIT_INSTR_OFFSETS
	.align		4
        /*0068*/ 	.byte	0x04, 0x1c
        /*006a*/ 	.short	(.L_51 - .L_50)


	//   ....[0]....
.L_50:
        /*006c*/ 	.word	0x000005e0


	//   ....[1]....
        /*0070*/ 	.word	0x00000900


	//----- nvinfo : EIATTR_CRS_STACK_SIZE
	.align		4
.L_51:
        /*0074*/ 	.byte	0x04, 0x1e
        /*0076*/ 	.short	(.L_53 - .L_52)
.L_52:
        /*0078*/ 	.word	0x00000000


	//----- nvinfo : EIATTR_CBANK_PARAM_SIZE
	.align		4
.L_53:
        /*007c*/ 	.byte	0x03, 0x19
        /*007e*/ 	.short	0x0020


	//----- nvinfo : EIATTR_PARAM_CBANK
	.align		4
        /*0080*/ 	.byte	0x04, 0x0a
        /*0082*/ 	.short	(.L_55 - .L_54)
	.align		4
.L_54:
        /*0084*/ 	.word	index@(.nv.constant0._Z10rotate_revPdS_mii)
        /*0088*/ 	.short	0x0380
        /*008a*/ 	.short	0x0020


	//----- nvinfo : EIATTR_SW_WAR
	.align		4
.L_55:
        /*008c*/ 	.byte	0x04, 0x36
        /*008e*/ 	.short	(.L_57 - .L_56)
.L_56:
        /*0090*/ 	.word	0x00000008
.L_57:


//--------------------- .nv.info._Z6rotatePdS_mii --------------------------
	.section	.nv.info._Z6rotatePdS_mii,"",@"SHT_CUDA_INFO"
	.sectionflags	@""
	.align	4


	//----- nvinfo : EIATTR_CUDA_API_VERSION
	.align		4
        /*0000*/ 	.byte	0x04, 0x37
        /*0002*/ 	.short	(.L_59 - .L_58)
.L_58:
        /*0004*/ 	.word	0x00000082


	//----- nvinfo : EIATTR_KPARAM_INFO
	.align		4
.L_59:
        /*0008*/ 	.byte	0x04, 0x17
        /*000a*/ 	.short	(.L_61 - .L_60)
.L_60:
        /*000c*/ 	.word	0x00000000
        /*0010*/ 	.short	0x0004
        /*0012*/ 	.short	0x001c
        /*0014*/ 	.byte	0x00, 0xf0, 0x11, 0x00


	//----- nvinfo : EIATTR_KPARAM_INFO
	.align		4
.L_61:
        /*0018*/ 	.byte	0x04, 0x17
        /*001a*/ 	.short	(.L_63 - .L_62)
.L_62:
        /*001c*/ 	.word	0x00000000
        /*0020*/ 	.short	0x0003
        /*0022*/ 	.short	0x0018
        /*0024*/ 	.byte	0x00, 0xf0, 0x11, 0x00


	//----- nvinfo : EIATTR_KPARAM_INFO
	.align		4
.L_63:
        /*0028*/ 	.byte	0x04, 0x17
        /*002a*/ 	.short	(.L_65 - .L_64)
.L_64:
        /*002c*/ 	.word	0x00000000
        /*0030*/ 	.short	0x0002
        /*0032*/ 	.short	0x0010
        /*0034*/ 	.byte	0x00, 0xf0, 0x21, 0x00


	//----- nvinfo : EIATTR_KPARAM_INFO
	.align		4
.L_65:
        /*0038*/ 	.byte	0x04, 0x17
        /*003a*/ 	.short	(.L_67 - .L_66)
.L_66:
        /*003c*/ 	.word	0x00000000
        /*0040*/ 	.short	0x0001
        /*0042*/ 	.short	0x0008
        /*0044*/ 	.byte	0x00, 0xf5, 0x21, 0x00


	//----- nvinfo : EIATTR_KPARAM_INFO
	.align		4
.L_67:
        /*0048*/ 	.byte	0x04, 0x17
        /*004a*/ 	.short	(.L_69 - .L_68)
.L_68:
        /*004c*/ 	.word	0x00000000
        /*0050*/ 	.short	0x0000
        /*0052*/ 	.short	0x0000
        /*0054*/ 	.byte	0x00, 0xf5, 0x21, 0x00


	//----- nvinfo : EIATTR_SPARSE_MMA_MASK
	.align		4
.L_69:
        /*0058*/ 	.byte	0x03, 0x50
        /*005a*/ 	.short	0x0000


	//----- nvinfo : EIATTR_MAXREG_COUNT
	.align		4
        /*005c*/ 	.byte	0x03, 0x1b
        /*005e*/ 	.short	0x00ff


	//----- nvinfo : EIATTR_MERCURY_ISA_VERSION
	.align		4
        /*0060*/ 	.byte	0x03, 0x5f
        /*0062*/ 	.short	0x0101


	//----- nvinfo : EIATTR_VRC_CTA_INIT_COUNT
	.align		4
        /*0064*/ 	.byte	0x02, 0x4a
	.zero		1
	.zero		1


	//----- nvinfo : EIATTR_EXIT_INSTR_OFFSETS
	.align		4
        /*0068*/ 	.byte	0x04, 0x1c
        /*006a*/ 	.short	(.L_71 - .L_70)


	//   ....[0]....
.L_70:
        /*006c*/ 	.word	0x00000280


	//   ....[1]....
        /*0070*/ 	.word	0x000005d0


	//----- nvinfo : EIATTR_CRS_STACK_SIZE
	.align		4
.L_71:
        /*0074*/ 	.byte	0x04, 0x1e
        /*0076*/ 	.short	(.L_73 - .L_72)
.L_72:
        /*0078*/ 	.word	0x00000000


	//----- nvinfo : EIATTR_CBANK_PARAM_SIZE
	.align		4
.L_73:
        /*007c*/ 	.byte	0x03, 0x19
        /*007e*/ 	.short	0x0020


	//----- nvinfo : EIATTR_PARAM_CBANK
	.align		4
        /*0080*/ 	.byte	0x04, 0x0a
        /*0082*/ 	.short	(.L_75 - .L_74)
	.align		4
.L_74:
        /*0084*/ 	.word	index@(.nv.constant0._Z6rotatePdS_mii)
        /*0088*/ 	.short	0x0380
        /*008a*/ 	.short	0x0020


	//----- nvinfo : EIATTR_SW_WAR
	.align		4
.L_75:
        /*008c*/ 	.byte	0x04, 0x36
        /*008e*/ 	.short	(.L_77 - .L_76)
.L_76:
        /*0090*/ 	.word	0x00000008
.L_77:


//--------------------- .nv.callgraph             --------------------------
	.section	.nv.callgraph,"",@"SHT_CUDA_CALLGRAPH"
	.align	4
	.sectionentsize	8
	.align		4
        /*0000*/ 	.word	0x00000000
	.align		4
        /*0004*/ 	.word	0xffffffff
	.align		4
        /*0008*/ 	.word	0x00000000
	.align		4
        /*000c*/ 	.word	0xfffffffe
	.align		4
        /*0010*/ 	.word	0x00000000
	.align		4
        /*0014*/ 	.word	0xfffffffd
	.align		4
        /*0018*/ 	.word	0x00000000
	.align		4
        /*001c*/ 	.word	0xfffffffc


//--------------------- .text._Z4copyPdS_m        --------------------------
	.section	.text._Z4copyPdS_m,"ax",@progbits
	.align	128
        .global         _Z4copyPdS_m
        .type           _Z4copyPdS_m,@function
        .size           _Z4copyPdS_m,(.L_x_17 - _Z4copyPdS_m)
        .other          _Z4copyPdS_m,@"STO_CUDA_ENTRY STV_DEFAULT"
_Z4copyPdS_m:
.text._Z4copyPdS_m:
[----:B------:R-:W-:Y:S01]  /*0000*/  LDC R1, c[0x0][0x37c] ;  /* 0x0000df00ff017b82 */ /* 0x000fe20000000800 */
[----:B------:R-:W0:Y:S07]  /*0010*/  S2R R0, SR_TID.X ;  /* 0x0000000000007919 */ /* 0x000e2e0000002100 */
[----:B------:R-:W0:Y:S01]  /*0020*/  S2UR UR4, SR_CTAID.X ;  /* 0x00000000000479c3 */ /* 0x000e220000002500 */
[----:B------:R-:W1:Y:S07]  /*0030*/  LDCU.64 UR8, c[0x0][0x390] ;  /* 0x00007200ff0877ac */ /* 0x000e6e0008000a00 */
[----:B------:R-:W0:Y:S02]  /*0040*/  LDC R7, c[0x0][0x360] ;  /* 0x0000d800ff077b82 */ /* 0x000e240000000800 */
[----:B0-----:R-:W-:-:S05]  /*0050*/  IMAD R0, R7, UR4, R0 ;  /* 0x0000000407007c24 */ /* 0x001fca000f8e0200 */
[----:B-1----:R-:W-:Y:S02]  /*0060*/  ISETP.GE.U32.AND P0, PT, R0, UR8, PT ;  /* 0x0000000800007c0c */ /* 0x002fe4000bf06070 */
[----:B------:R-:W-:-:S04]  /*0070*/  SHF.R.S32.HI R2, RZ, 0x1f, R0 ;  /* 0x0000001fff027819 */ /* 0x000fc80000011400 */
[----:B------:R-:W-:-:S13]  /*0080*/  ISETP.GE.U32.AND.EX P0, PT, R2, UR9, PT, P0 ;  /* 0x0000000902007c0c */ /* 0x000fda000bf06100 */
[----:B------:R-:W-:Y:S05]  /*0090*/  @P0 EXIT ;  /* 0x000000000000094d */ /* 0x000fea0003800000 */
[----:B------:R-:W0:Y:S01]  /*00a0*/  LDCU UR4, c[0x0][0x370] ;  /* 0x00006e00ff0477ac */ /* 0x000e220008000800 */
[----:B------:R-:W-:Y:S02]  /*00b0*/  IMAD.MOV.U32 R9, RZ, RZ, R2 ;  /* 0x000000ffff097224 */ /* 0x000fe400078e0002 */
[----:B------:R-:W-:Y:S01]  /*00c0*/  IMAD.MOV.U32 R6, RZ, RZ, R0 ;  /* 0x000000ffff067224 */ /* 0x000fe200078e0000 */
[----:B------:R-:W1:Y:S01]  /*00d0*/  LDCU.64 UR6, c[0x0][0x358] ;  /* 0x00006b00ff0677ac */ /* 0x000e620008000a00 */
[----:B------:R-:W2:Y:S01]  /*00e0*/  LDCU.128 UR12, c[0x0][0x380] ;  /* 0x00007000ff0c77ac */ /* 0x000ea20008000c00 */
[----:B0-----:R-:W-:-:S07]  /*00f0*/  IMAD R7, R7, UR4, RZ ;  /* 0x0000000407077c24 */ /* 0x001fce000f8e02ff */
.L_x_0:
[C---:B0-----:R-:W-:Y:S01]  /*0100*/  IMAD.SHL.U32 R4, R6.reuse, 0x8, RZ ;  /* 0x0000000806047824 */ /* 0x041fe200078e00ff */
[----:B------:R-:W-:-:S04]  /*0110*/  SHF.L.U64.HI R5, R6, 0x3, R9 ;  /* 0x0000000306057819 */ /* 0x000fc80000010209 */
[----:B--2---:R-:W-:-:S04]  /*0120*/  IADD3 R2, P0, PT, R4, UR14, RZ ;  /* 0x0000000e04027c10 */ /* 0x004fc8000ff1e0ff */
[----:B------:R-:W-:-:S06]  /*0130*/  IADD3.X R3, PT, PT, R5, UR15, RZ, P0, !PT ;  /* 0x0000000f05037c10 */ /* 0x000fcc00087fe4ff */
[----:B-1----:R-:W2:Y:S01]  /*0140*/  LDG.E.64 R2, desc[UR6][R2.64] ;  /* 0x0000000602027981 */ /* 0x002ea2000c1e1b00 */
[----:B------:R-:W-:Y:S01]  /*0150*/  IADD3 R4, P0, PT, R4, UR12, RZ ;  /* 0x0000000c04047c10 */ /* 0x000fe2000ff1e0ff */
[----:B------:R-:W-:-:S03]  /*0160*/  IMAD.IADD R6, R7, 0x1, R0 ;  /* 0x0000000107067824 */ /* 0x000fc600078e0200 */
[----:B------:R-:W-:Y:S01]  /*0170*/  IADD3.X R5, PT, PT, R5, UR13, RZ, P0, !PT ;  /* 0x0000000d05057c10 */ /* 0x000fe200087fe4ff */
[--C-:B------:R-:W-:Y:S01]  /*0180*/  IMAD.MOV.U32 R0, RZ, RZ, R6.reuse ;  /* 0x000000ffff007224 */ /* 0x100fe200078e0006 */
[----:B------:R-:W-:Y:S02]  /*0190*/  ISETP.GE.U32.AND P0, PT, R6, UR8, PT ;  /* 0x0000000806007c0c */ /* 0x000fe4000bf06070 */
[----:B------:R-:W-:-:S04]  /*01a0*/  SHF.R.S32.HI R9, RZ, 0x1f, R6 ;  /* 0x0000001fff097819 */ /* 0x000fc80000011406 */
[----:B------:R-:W-:Y:S01]  /*01b0*/  ISETP.GE.U32.AND.EX P0, PT, R9, UR9, PT, P0 ;  /* 0x0000000909007c0c */ /* 0x000fe2000bf06100 */
[----:B--2---:R0:W-:-:S12]  /*01c0*/  STG.E.64 desc[UR6][R4.64], R2 ;  /* 0x0000000204007986 */ /* 0x0041d8000c101b06 */
[----:B------:R-:W-:Y:S05]  /*01d0*/  @!P0 BRA `(.L_x_0) ;  /* 0xfffffffc00c88947 */ /* 0x000fea000383ffff */
[----:B------:R-:W-:Y:S05]  /*01e0*/  EXIT ;  /* 0x000000000000794d */ /* 0x000fea0003800000 */
.L_x_1:
[----:B------:R-:W-:-:S00]  /*01f0*/  BRA `(.L_x_1) ;  /* 0xfffffffc00fc7947 */ /* 0x000fc0000383ffff */
[----:B------:R-:W-:-:S00]  /*0200*/  NOP ;  /* 0x0000000000007918 */ /* 0x000fc00000000000 */
[----:B------:R-:W-:-:S00]  /*0210*/  NOP ;  /* 0x0000000000007918 */ /* 0x000fc00000000000 */
[----:B------:R-:W-:-:S00]  /*0220*/  NOP ;  /* 0x0000000000007918 */ /* 0x000fc00000000000 */
[----:B------:R-:W-:-:S00]  /*0230*/  NOP ;  /* 0x0000000000007918 */ /* 0x000fc00000000000 */
[----:B------:R-:W-:-:S00]  /*0240*/  NOP ;  /* 0x0000000000007918 */ /* 0x000fc00000000000 */
[----:B------:R-:W-:-:S00]  /*0250*/  NOP ;  /* 0x0000000000007918 */ /* 0x000fc00000000000 */
[----:B------:R-:W-:-:S00]  /*0260*/  NOP ;  /* 0x0000000000007918 */ /* 0x000fc00000000000 */
[----:B------:R-:W-:-:S00]  /*0270*/  NOP ;  /* 0x0000000000007918 */ /* 0x000fc00000000000 */
.L_x_17:


//--------------------- .text._Z10rotate_revPdS_mii --------------------------
	.section	.text._Z10rotate_revPdS_mii,"ax",@progbits
	.align	128
        .global         _Z10rotate_revPdS_mii
        .type           _Z10rotate_revPdS_mii,@function
        .size           _Z10rotate_revPdS_mii,(.L_x_15 - _Z10rotate_revPdS_mii)
        .other          _Z10rotate_revPdS_mii,@"STO_CUDA_ENTRY STV_DEFAULT"
_Z10rotate_revPdS_mii:
.text._Z10rotate_revPdS_mii:
[----:B------:R-:W-:Y:S01]  /*0000*/  LDC R1, c[0x0][0x37c] ;  /* 0x0000df00ff017b82 */ /* 0x000fe20000000800 */
[----:B------:R-:W0:Y:S07]  /*0010*/  S2R R3, SR_TID.X ;  /* 0x0000000000037919 */ /* 0x000e2e0000002100 */
[----:B------:R-:W0:Y:S01]  /*0020*/  S2UR UR4, SR_CTAID.X ;  /* 0x00000000000479c3 */ /* 0x000e220000002500 */
[----:B------:R-:W1:Y:S01]  /*0030*/  LDCU UR5, c[0x0][0x394] ;  /* 0x00007280ff0577ac */ /* 0x000e620008000800 */
[----:B------:R-:W-:Y:S06]  /*0040*/  BSSY.RECONVERGENT B0, `(.L_x_2) ;  /* 0x000002b000007945 */ /* 0x000fec0003800200 */
[----:B------:R-:W0:Y:S01]  /*0050*/  LDC R0, c[0x0][0x360] ;  /* 0x0000d800ff007b82 */ /* 0x000e220000000800 */
[----:B------:R-:W2:Y:S01]  /*0060*/  LDCU UR6, c[0x0][0x370] ;  /* 0x00006e00ff0677ac */ /* 0x000ea20008000800 */
[----:B-1----:R-:W-:-:S02]  /*0070*/  IMAD.U32 R9, RZ, RZ, UR5 ;  /* 0x00000005ff097e24 */ /* 0x002fc4000f8e00ff */
[C---:B0-----:R-:W-:Y:S01]  /*0080*/  IMAD R6, R0.reuse, UR4, R3 ;  /* 0x0000000400067c24 */ /* 0x041fe2000f8e0203 */
[----:B------:R-:W0:Y:S01]  /*0090*/  LDCU.64 UR4, c[0x0][0x390] ;  /* 0x00007200ff0477ac */ /* 0x000e220008000a00 */
[----:B--2---:R-:W-:-:S03]  /*00a0*/  IMAD R0, R0, UR6, RZ ;  /* 0x0000000600007c24 */ /* 0x004fc6000f8e02ff */
[----:B------:R-:W-:-:S04]  /*00b0*/  SHF.R.S32.HI R7, RZ, 0x1f, R6 ;  /* 0x0000001fff077819 */ /* 0x000fc80000011406 */
[----:B------:R-:W-:-:S04]  /*00c0*/  LOP3.LUT R2, R7, R9, RZ, 0xfc, !PT ;  /* 0x0000000907027212 */ /* 0x000fc800078efcff */
[----:B------:R-:W-:-:S13]  /*00d0*/  ISETP.NE.U32.AND P0, PT, R2, RZ, PT ;  /* 0x000000ff0200720c */ /* 0x000fda0003f05070 */
[----:B0-----:R-:W-:Y:S05]  /*00e0*/  @P0 BRA `(.L_x_3) ;  /* 0x00000000005c0947 */ /* 0x001fea0003800000 */
[----:B------:R-:W0:Y:S02]  /*00f0*/  LDCU UR6, c[0x0][0x390] ;  /* 0x00007200ff0677ac */ /* 0x000e240008000800 */
[----:B0-----:R-:W-:-:S04]  /*0100*/  IMAD.U32 R7, RZ, RZ, UR6 ;  /* 0x00000006ff077e24 */ /* 0x001fc8000f8e00ff */
[----:B------:R-:W0:Y:S01]  /*0110*/  I2F.U32.RP R4, R7 ;  /* 0x0000000700047306 */ /* 0x000e220000209000 */
[----:B------:R-:W-:-:S07]  /*0120*/  ISETP.NE.U32.AND P2, PT, R7, RZ, PT ;  /* 0x000000ff0700720c */ /* 0x000fce0003f45070 */
[----:B0-----:R-:W0:Y:S02]  /*0130*/  MUFU.RCP R4, R4 ;  /* 0x0000000400047308 */ /* 0x001e240000001000 */
[----:B0-----:R-:W-:-:S06]  /*0140*/  IADD3 R2, PT, PT, R4, 0xffffffe, RZ ;  /* 0x0ffffffe04027810 */ /* 0x001fcc0007ffe0ff */
[----:B------:R0:W1:Y:S02]  /*0150*/  F2I.FTZ.U32.TRUNC.NTZ R3, R2 ;  /* 0x0000000200037305 */ /* 0x000064000021f000 */
[----:B0-----:R-:W-:Y:S02]  /*0160*/  IMAD.MOV.U32 R2, RZ, RZ, RZ ;  /* 0x000000ffff027224 */ /* 0x001fe400078e00ff */
[----:B-1----:R-:W-:-:S04]  /*0170*/  IMAD R5, R3, R7, RZ ;  /* 0x0000000703057224 */ /* 0x002fc800078e02ff */
[----:B------:R-:W-:-:S04]  /*0180*/  IMAD.MOV R5, RZ, RZ, -R5 ;  /* 0x000000ffff057224 */ /* 0x000fc800078e0a05 */
[----:B------:R-:W-:-:S06]  /*0190*/  IMAD.HI.U32 R3, R3, R5, R2 ;  /* 0x0000000503037227 */ /* 0x000fcc00078e0002 */
[----:B------:R-:W-:-:S05]  /*01a0*/  IMAD.HI.U32 R5, R3, R6, RZ ;  /* 0x0000000603057227 */ /* 0x000fca00078e00ff */
[----:B------:R-:W-:-:S05]  /*01b0*/  IADD3 R8, PT, PT, -R5, RZ, RZ ;  /* 0x000000ff05087210 */ /* 0x000fca0007ffe1ff */
[----:B------:R-:W-:-:S05]  /*01c0*/  IMAD R8, R7, R8, R6 ;  /* 0x0000000807087224 */ /* 0x000fca00078e0206 */
[----:B------:R-:W-:-:S13]  /*01d0*/  ISETP.GE.U32.AND P0, PT, R8, R7, PT ;  /* 0x000000070800720c */ /* 0x000fda0003f06070 */
[----:B------:R-:W-:Y:S02]  /*01e0*/  @P0 IMAD.IADD R8, R8, 0x1, -R7 ;  /* 0x0000000108080824 */ /* 0x000fe400078e0a07 */
[----:B------:R-:W-:-:S03]  /*01f0*/  @P0 VIADD R5, R5, 0x1 ;  /* 0x0000000105050836 */ /* 0x000fc60000000000 */
[----:B------:R-:W-:-:S13]  /*0200*/  ISETP.GE.U32.AND P1, PT, R8, R7, PT ;  /* 0x000000070800720c */ /* 0x000fda0003f26070 */
[----:B------:R-:W-:Y:S02]  /*0210*/  @P1 IADD3 R5, PT, PT, R5, 0x1, RZ ;  /* 0x0000000105051810 */ /* 0x000fe40007ffe0ff */
[----:B------:R-:W-:-:S05]  /*0220*/  @!P2 LOP3.LUT R5, RZ, R7, RZ, 0x33, !PT ;  /* 0x00000007ff05a212 */ /* 0x000fca00078e33ff */
[----:B------:R-:W-:-:S04]  /*0230*/  IMAD.MOV R2, RZ, RZ, -R5 ;  /* 0x000000ffff027224 */ /* 0x000fc800078e0a05 */
[----:B------:R-:W-:Y:S01]  /*0240*/  IMAD R6, R7, R2, R6 ;  /* 0x0000000207067224 */ /* 0x000fe200078e0206 */
[----:B------:R-:W-:Y:S06]  /*0250*/  BRA `(.L_x_4) ;  /* 0x0000000000247947 */ /* 0x000fec0003800000 */
.L_x_3:
[----:B------:R-:W-:Y:S01]  /*0260*/  IMAD.MOV.U32 R9, RZ, RZ, R6 ;  /* 0x000000ffff097224 */ /* 0x000fe200078e0006 */
[----:B------:R-:W-:-:S07]  /*0270*/  MOV R8, 0x290 ;  /* 0x0000029000087802 */ /* 0x000fce0000000f00 */
[----:B------:R-:W-:Y:S05]  /*0280*/  CALL.REL.NOINC `($__internal_0_$__cuda_sm20_div_u64) ;  /* 0x0000000400a07944 */ /* 0x000fea0003c00000 */
[----:B------:R-:W0:Y:S01]  /*0290*/  LDCU.64 UR6, c[0x0][0x390] ;  /* 0x00007200ff0677ac */ /* 0x000e220008000a00 */
[-C--:B------:R-:W-:Y:S02]  /*02a0*/  IADD3 R2, PT, PT, RZ, -R15.reuse, RZ ;  /* 0x8000000fff027210 */ /* 0x080fe40007ffe0ff */
[----:B------:R-:W-:Y:S01]  /*02b0*/  MOV R5, R15 ;  /* 0x0000000f00057202 */ /* 0x000fe20000000f00 */
[----:B0-----:R-:W-:Y:S02]  /*02c0*/  IMAD.U32 R7, RZ, RZ, UR6 ;  /* 0x00000006ff077e24 */ /* 0x001fe4000f8e00ff */
[----:B------:R-:W-:Y:S02]  /*02d0*/  IMAD.U32 R9, RZ, RZ, UR7 ;  /* 0x00000007ff097e24 */ /* 0x000fe4000f8e00ff */
[----:B------:R-:W-:-:S07]  /*02e0*/  IMAD R6, R2, R7, R6 ;  /* 0x0000000702067224 */ /* 0x000fce00078e0206 */
.L_x_4:
[----:B------:R-:W-:Y:S05]  /*02f0*/  BSYNC.RECONVERGENT B0 ;  /* 0x0000000000007941 */ /* 0x000fea0003800200 */
.L_x_2:
[----:B------:R-:W0:Y:S01]  /*0300*/  LDCU UR7, c[0x0][0x398] ;  /* 0x00007300ff0777ac */ /* 0x000e220008000800 */
[----:B------:R-:W-:Y:S01]  /*0310*/  SHF.R.S32.HI R8, RZ, 0x1f, R0 ;  /* 0x0000001fff087819 */ /* 0x000fe20000011400 */
[----:B------:R-:W-:Y:S03]  /*0320*/  BSSY.RECONVERGENT B0, `(.L_x_5) ;  /* 0x0000021000007945 */ /* 0x000fe60003800200 */
[----:B------:R-:W-:-:S04]  /*0330*/  LOP3.LUT R10, R8, R9, RZ, 0xfc, !PT ;  /* 0x00000009080a7212 */ /* 0x000fc800078efcff */
[----:B------:R-:W-:Y:S01]  /*0340*/  ISETP.NE.U32.AND P0, PT, R10, RZ, PT ;  /* 0x000000ff0a00720c */ /* 0x000fe20003f05070 */
[----:B0-----:R-:W-:Y:S02]  /*0350*/  USHF.R.S32.HI UR6, URZ, 0x1f, UR7 ;  /* 0x0000001fff067899 */ /* 0x001fe40008011407 */
[----:B------:R-:W-:-:S04]  /*0360*/  IMAD.WIDE.U32 R2, R7, UR7, RZ ;  /* 0x0000000707027c25 */ /* 0x000fc8000f8e00ff */
[----:B------:R-:W-:-:S04]  /*0370*/  IMAD R4, R7, UR6, RZ ;  /* 0x0000000607047c24 */ /* 0x000fc8000f8e02ff */
[----:B------:R-:W-:-:S04]  /*0380*/  IMAD R9, R9, UR7, R4 ;  /* 0x0000000709097c24 */ /* 0x000fc8000f8e0204 */
[----:B------:R-:W-:Y:S01]  /*0390*/  IMAD.IADD R4, R3, 0x1, R9 ;  /* 0x0000000103047824 */ /* 0x000fe200078e0209 */
[----:B------:R-:W-:Y:S06]  /*03a0*/  @P0 BRA `(.L_x_6) ;  /* 0x0000000000500947 */ /* 0x000fec0003800000 */
[----:B------:R-:W0:Y:S01]  /*03b0*/  I2F.U32.RP R11, R7 ;  /* 0x00000007000b7306 */ /* 0x000e220000209000 */
[----:B------:R-:W-:-:S07]  /*03c0*/  ISETP.NE.U32.AND P2, PT, R7, RZ, PT ;  /* 0x000000ff0700720c */ /* 0x000fce0003f45070 */
[----:B0-----:R-:W0:Y:S02]  /*03d0*/  MUFU.RCP R11, R11 ;  /* 0x0000000b000b7308 */ /* 0x001e240000001000 */
[----:B0-----:R-:W-:-:S06]  /*03e0*/  VIADD R9, R11, 0xffffffe ;  /* 0x0ffffffe0b097836 */ /* 0x001fcc0000000000 */
[----:B------:R-:W0:Y:S02]  /*03f0*/  F2I.FTZ.U32.TRUNC.NTZ R9, R9 ;  /* 0x0000000900097305 */ /* 0x000e24000021f000 */
[----:B0-----:R-:W-:-:S05]  /*0400*/  IADD3 R8, PT, PT, RZ, -R9, RZ ;  /* 0x80000009ff087210 */ /* 0x001fca0007ffe0ff */
[----:B------:R-:W-:Y:S02]  /*0410*/  IMAD R13, R8, R7, RZ ;  /* 0x00000007080d7224 */ /* 0x000fe400078e02ff */
[----:B------:R-:W-:-:S04]  /*0420*/  IMAD.MOV.U32 R8, RZ, RZ, RZ ;  /* 0x000000ffff087224 */ /* 0x000fc800078e00ff */
[----:B------:R-:W-:-:S06]  /*0430*/  IMAD.HI.U32 R13, R9, R13, R8 ;  /* 0x0000000d090d7227 */ /* 0x000fcc00078e0008 */
[----:B------:R-:W-:-:S04]  /*0440*/  IMAD.HI.U32 R8, R13, R0, RZ ;  /* 0x000000000d087227 */ /* 0x000fc800078e00ff */
[----:B------:R-:W-:-:S04]  /*0450*/  IMAD.MOV R10, RZ, RZ, -R8 ;  /* 0x000000ffff0a7224 */ /* 0x000fc800078e0a08 */
[----:B------:R-:W-:-:S05]  /*0460*/  IMAD R10, R7, R10, R0 ;  /* 0x0000000a070a7224 */ /* 0x000fca00078e0200 */
[----:B------:R-:W-:-:S13]  /*0470*/  ISETP.GE.U32.AND P0, PT, R10, R7, PT ;  /* 0x000000070a00720c */ /* 0x000fda0003f06070 */
[----:B------:R-:W-:Y:S01]  /*0480*/  @P0 IADD3 R10, PT, PT, R10, -R7, RZ ;  /* 0x800000070a0a0210 */ /* 0x000fe20007ffe0ff */
[----:B------:R-:W-:-:S03]  /*0490*/  @P0 VIADD R8, R8, 0x1 ;  /* 0x0000000108080836 */ /* 0x000fc60000000000 */
[----:B------:R-:W-:-:S13]  /*04a0*/  ISETP.GE.U32.AND P1, PT, R10, R7, PT ;  /* 0x000000070a00720c */ /* 0x000fda0003f26070 */
[----:B------:R-:W-:Y:S01]  /*04b0*/  @P1 VIADD R8, R8, 0x1 ;  /* 0x0000000108081836 */ /* 0x000fe20000000000 */
[----:B------:R-:W-:-:S04]  /*04c0*/  @!P2 LOP3.LUT R8, RZ, R7, RZ, 0x33, !PT ;  /* 0x00000007ff08a212 */ /* 0x000fc800078e33ff */
[----:B------:R-:W-:Y:S01]  /*04d0*/  MOV R15, R8 ;  /* 0x00000008000f7202 */ /* 0x000fe20000000f00 */
[----:B------:R-:W-:Y:S06]  /*04e0*/  BRA `(.L_x_7) ;  /* 0x0000000000107947 */ /* 0x000fec0003800000 */
.L_x_6:
[----:B------:R-:W-:Y:S01]  /*04f0*/  IMAD.MOV.U32 R7, RZ, RZ, R8 ;  /* 0x000000ffff077224 */ /* 0x000fe200078e0008 */
[----:B------:R-:W-:Y:S01]  /*0500*/  MOV R8, 0x530 ;  /* 0x0000053000087802 */ /* 0x000fe20000000f00 */
[----:B------:R-:W-:-:S07]  /*0510*/  IMAD.MOV.U32 R9, RZ, RZ, R0 ;  /* 0x000000ffff097224 */ /* 0x000fce00078e0000 */
[----:B------:R-:W-:Y:S05]  /*0520*/  CALL.REL.NOINC `($__internal_0_$__cuda_sm20_div_u64) ;  /* 0x0000000000f87944 */ /* 0x000fea0003c00000 */
.L_x_7:
[----:B------:R-:W-:Y:S05]  /*0530*/  BSYNC.RECONVERGENT B0 ;  /* 0x0000000000007941 */ /* 0x000fea0003800200 */
.L_x_5:
[----:B------:R-:W0:Y:S01]  /*0540*/  LDCU UR8, c[0x0][0x390] ;  /* 0x00007200ff0877ac */ /* 0x000e220008000800 */
[----:B------:R-:W1:Y:S01]  /*0550*/  LDC.64 R8, c[0x0][0x398] ;  /* 0x0000e600ff087b82 */ /* 0x000e620000000a00 */
[--C-:B------:R-:W-:Y:S01]  /*0560*/  SHF.R.S64 R11, RZ, 0x1d, R6.reuse ;  /* 0x0000001dff0b7819 */ /* 0x100fe20000001006 */
[----:B------:R-:W2:Y:S01]  /*0570*/  LDCU.64 UR6, c[0x0][0x388] ;  /* 0x00007100ff0677ac */ /* 0x000ea20008000a00 */
[----:B0-----:R-:W-:Y:S02]  /*0580*/  IMAD R19, R5, UR8, R6 ;  /* 0x0000000805137c24 */ /* 0x001fe4000f8e0206 */
[----:B--2---:R-:W-:-:S03]  /*0590*/  IADD3 R11, P1, PT, R11, UR6, RZ ;  /* 0x000000060b0b7c10 */ /* 0x004fc6000ff3e0ff */
[----:B------:R-:W-:Y:S02]  /*05a0*/  ISETP.GT.U32.AND P0, PT, R2, R19, PT ;  /* 0x000000130200720c */ /* 0x000fe40003f04070 */
[----:B------:R-:W-:Y:S02]  /*05b0*/  SHF.R.S32.HI R17, RZ, 0x1f, R19 ;  /* 0x0000001fff117819 */ /* 0x000fe40000011413 */
[----:B------:R-:W-:Y:S02]  /*05c0*/  LEA.HI.X.SX32 R13, R6, UR7, 0x3, P1 ;  /* 0x00000007060d7c11 */ /* 0x000fe400088f1eff */
[----:B------:R-:W-:-:S13]  /*05d0*/  ISETP.GT.U32.AND.EX P0, PT, R4, R17, PT, P0 ;  /* 0x000000110400720c */ /* 0x000fda0003f04100 */
[----:B------:R-:W-:Y:S05]  /*05e0*/  @!P0 EXIT ;  /* 0x000000000000894d */ /* 0x000fea0003800000 */
[----:B-1----:R-:W-:Y:S01]  /*05f0*/  IABS R10, R8 ;  /* 0x00000008000a7213 */ /* 0x002fe20000000000 */
[----:B------:R-:W0:Y:S01]  /*0600*/  LDC R12, c[0x0][0x398] ;  /* 0x0000e600ff0c7b82 */ /* 0x000e220000000800 */
[----:B------:R-:W-:Y:S01]  /*0610*/  IADD3 R9, PT, PT, -R5, R9, R8 ;  /* 0x0000000905097210 */ /* 0x000fe20007ffe108 */
[----:B------:R-:W-:Y:S01]  /*0620*/  IMAD.MOV.U32 R16, RZ, RZ, R19 ;  /* 0x000000ffff107224 */ /* 0x000fe200078e0013 */
[----:B------:R-:W1:Y:S01]  /*0630*/  I2F.RP R14, R10 ;  /* 0x0000000a000e7306 */ /* 0x000e620000209400 */
[----:B------:R-:W-:Y:S01]  /*0640*/  ISETP.NE.AND P1, PT, R8, RZ, PT ;  /* 0x000000ff0800720c */ /* 0x000fe20003f25270 */
[----:B------:R-:W2:Y:S01]  /*0650*/  LDCU.64 UR4, c[0x0][0x358] ;  /* 0x00006b00ff0477ac */ /* 0x000ea20008000a00 */
[----:B------:R-:W-:Y:S01]  /*0660*/  IMAD.MOV.U32 R18, RZ, RZ, R9 ;  /* 0x000000ffff127224 */ /* 0x000fe200078e0009 */
[----:B------:R-:W3:Y:S01]  /*0670*/  LDCU.64 UR8, c[0x0][0x390] ;  /* 0x00007200ff0877ac */ /* 0x000ee20008000a00 */
[----:B------:R-:W4:Y:S03]  /*0680*/  LDCU.64 UR6, c[0x0][0x380] ;  /* 0x00007000ff0677ac */ /* 0x000f260008000a00 */
[----:B-1----:R-:W1:Y:S02]  /*0690*/  MUFU.RCP R14, R14 ;  /* 0x0000000e000e7308 */ /* 0x002e640000001000 */
[----:B-1----:R-:W-:-:S02]  /*06a0*/  IADD3 R6, PT, PT, R14, 0xffffffe, RZ ;  /* 0x0ffffffe0e067810 */ /* 0x002fc40007ffe0ff */
[----:B------:R-:W-:-:S04]  /*06b0*/  IADD3 R14, PT, PT, -R15, R8, RZ ;  /* 0x000000080f0e7210 */ /* 0x000fc80007ffe1ff */
[----:B------:R1:W5:Y:S01]  /*06c0*/  F2I.FTZ.U32.TRUNC.NTZ R7, R6 ;  /* 0x0000000600077305 */ /* 0x000362000021f000 */
[----:B------:R-:W-:Y:S01]  /*06d0*/  LOP3.LUT R15, RZ, R8, RZ, 0x33, !PT ;  /* 0x00000008ff0f7212 */ /* 0x000fe200078e33ff */
[----:B-1----:R-:W-:Y:S02]  /*06e0*/  IMAD.MOV.U32 R6, RZ, RZ, RZ ;  /* 0x000000ffff067224 */ /* 0x002fe400078e00ff */
[----:B-----5:R-:W-:-:S04]  /*06f0*/  IMAD.MOV R21, RZ, RZ, -R7 ;  /* 0x000000ffff157224 */ /* 0x020fc800078e0a07 */
[----:B------:R-:W-:-:S04]  /*0700*/  IMAD R21, R21, R10, RZ ;  /* 0x0000000a15157224 */ /* 0x000fc800078e02ff */
[----:B0-234-:R-:W-:-:S07]  /*0710*/  IMAD.HI.U32 R5, R7, R21, R6 ;  /* 0x0000001507057227 */ /* 0x01dfce00078e0006 */
.L_x_8:
[----:B0-----:R-:W-:Y:S02]  /*0720*/  IABS R8, R18 ;  /* 0x0000001200087213 */ /* 0x001fe40000000000 */
[----:B------:R-:W-:Y:S02]  /*0730*/  IABS R20, R12 ;  /* 0x0000000c00147213 */ /* 0x000fe40000000000 */
[----:B------:R-:W-:Y:S01]  /*0740*/  ISETP.GE.AND P2, PT, R18, RZ, PT ;  /* 0x000000ff1200720c */ /* 0x000fe20003f46270 */
[----:B------:R-:W-:-:S05]  /*0750*/  IMAD.HI.U32 R6, R5, R8, RZ ;  /* 0x0000000805067227 */ /* 0x000fca00078e00ff */
[----:B------:R-:W-:-:S05]  /*0760*/  IADD3 R7, PT, PT, -R6, RZ, RZ ;  /* 0x000000ff06077210 */ /* 0x000fca0007ffe1ff */
[----:B------:R-:W-:-:S05]  /*0770*/  IMAD R7, R20, R7, R8 ;  /* 0x0000000714077224 */ /* 0x000fca00078e0208 */
[----:B------:R-:W-:-:S13]  /*0780*/  ISETP.GT.U32.AND P0, PT, R10, R7, PT ;  /* 0x000000070a00720c */ /* 0x000fda0003f04070 */
[----:B------:R-:W-:-:S05]  /*0790*/  @!P0 IMAD.IADD R7, R7, 0x1, -R20 ;  /* 0x0000000107078824 */ /* 0x000fca00078e0a14 */
[----:B------:R-:W-:-:S13]  /*07a0*/  ISETP.GT.U32.AND P0, PT, R10, R7, PT ;  /* 0x000000070a00720c */ /* 0x000fda0003f04070 */
[----:B------:R-:W-:-:S05]  /*07b0*/  @!P0 IADD3 R7, PT, PT, R7, -R20, RZ ;  /* 0x8000001407078210 */ /* 0x000fca0007ffe0ff */
[----:B------:R-:W-:-:S05]  /*07c0*/  @!P2 IMAD.MOV R7, RZ, RZ, -R7 ;  /* 0x000000ffff07a224 */ /* 0x000fca00078e0a07 */
[----:B------:R-:W-:-:S04]  /*07d0*/  SEL R21, R15, R7, !P1 ;  /* 0x000000070f157207 */ /* 0x000fc80004800000 */
[----:B------:R-:W-:-:S05]  /*07e0*/  SHF.R.S32.HI R6, RZ, 0x1f, R21 ;  /* 0x0000001fff067819 */ /* 0x000fca0000011415 */
[----:B------:R-:W-:Y:S02]  /*07f0*/  IMAD R8, R6, UR8, RZ ;  /* 0x0000000806087c24 */ /* 0x000fe4000f8e02ff */
[----:B------:R-:W-:-:S04]  /*0800*/  IMAD.WIDE.U32 R6, R21, UR8, RZ ;  /* 0x0000000815067c25 */ /* 0x000fc8000f8e00ff */
[----:B------:R-:W-:Y:S01]  /*0810*/  IMAD R9, R21, UR9, R8 ;  /* 0x0000000915097c24 */ /* 0x000fe2000f8e0208 */
[----:B------:R-:W-:-:S04]  /*0820*/  LEA R8, P0, R6, R11, 0x3 ;  /* 0x0000000b06087211 */ /* 0x000fc800078018ff */
[----:B------:R-:W-:-:S04]  /*0830*/  IADD3 R7, PT, PT, R7, R9, RZ ;  /* 0x0000000907077210 */ /* 0x000fc80007ffe0ff */
[----:B------:R-:W-:-:S06]  /*0840*/  LEA.HI.X R9, R6, R13, R7, 0x3, P0 ;  /* 0x0000000d06097211 */ /* 0x000fcc00000f1c07 */
[----:B------:R-:W2:Y:S01]  /*0850*/  LDG.E.64 R8, desc[UR4][R8.64] ;  /* 0x0000000408087981 */ /* 0x000ea2000c1e1b00 */
[----:B------:R-:W-:Y:S01]  /*0860*/  LEA R6, P0, R16, UR6, 0x3 ;  /* 0x0000000610067c11 */ /* 0x000fe2000f8018ff */
[----:B------:R-:W-:-:S03]  /*0870*/  IMAD.IADD R18, R14, 0x1, R21 ;  /* 0x000000010e127824 */ /* 0x000fc600078e0215 */
[----:B------:R-:W-:Y:S01]  /*0880*/  LEA.HI.X R7, R16, UR7, R17, 0x3, P0 ;  /* 0x0000000710077c11 */ /* 0x000fe200080f1c11 */
[----:B------:R-:W-:-:S05]  /*0890*/  IMAD.IADD R16, R0, 0x1, R19 ;  /* 0x0000000100107824 */ /* 0x000fca00078e0213 */
[-C--:B------:R-:W-:Y:S02]  /*08a0*/  ISETP.GT.U32.AND P0, PT, R2, R16.reuse, PT ;  /* 0x000000100200720c */ /* 0x080fe40003f04070 */
[----:B------:R-:W-:Y:S02]  /*08b0*/  SHF.R.S32.HI R17, RZ, 0x1f, R16 ;  /* 0x0000001fff117819 */ /* 0x000fe40000011410 */
[----:B------:R-:W-:Y:S02]  /*08c0*/  MOV R19, R16 ;  /* 0x0000001000137202 */ /* 0x000fe40000000f00 */
[----:B------:R-:W-:Y:S01]  /*08d0*/  ISETP.GT.U32.AND.EX P0, PT, R4, R17, PT, P0 ;  /* 0x000000110400720c */ /* 0x000fe20003f04100 */
[----:B--2---:R0:W-:-:S12]  /*08e0*/  STG.E.64 desc[UR4][R6.64], R8 ;  /* 0x0000000806007986 */ /* 0x0041d8000c101b04 */
[----:B------:R-:W-:Y:S05]  /*08f0*/  @P0 BRA `(.L_x_8) ;  /* 0xfffffffc00880947 */ /* 0x000fea000383ffff */
[----:B------:R-:W-:Y:S05]  /*0900*/  EXIT ;  /* 0x000000000000794d */ /* 0x000fea0003800000 */
        .weak           $__internal_0_$__cuda_sm20_div_u64
        .type           $__internal_0_$__cuda_sm20_div_u64,@function
        .size           $__internal_0_$__cuda_sm20_div_u64,(.L_x_15 - $__internal_0_$__cuda_sm20_div_u64)
$__internal_0_$__cuda_sm20_div_u64:
[----:B------:R-:W0:Y:S08]  /*0910*/  I2F.U64.RP R14, UR4 ;  /* 0x00000004000e7d12 */ /* 0x000e300008309000 */
[----:B0-----:R-:W0:Y:S02]  /*0920*/  MUFU.RCP R14, R14 ;  /* 0x0000000e000e7308 */ /* 0x001e240000001000 */
[----:B0-----:R-:W-:-:S06]  /*0930*/  IADD3 R10, PT, PT, R14, 0x1ffffffe, RZ ;  /* 0x1ffffffe0e0a7810 */ /* 0x001fcc0007ffe0ff */
[----:B------:R-:W0:Y:S02]  /*0940*/  F2I.U64.TRUNC R10, R10 ;  /* 0x0000000a000a7311 */ /* 0x000e24000020d800 */
[----:B0-----:R-:W-:-:S04]  /*0950*/  IMAD.WIDE.U32 R12, R10, UR4, RZ ;  /* 0x000000040a0c7c25 */ /* 0x001fc8000f8e00ff */
[----:B------:R-:W-:Y:S01]  /*0960*/  IMAD R13, R10, UR5, R13 ;  /* 0x000000050a0d7c24 */ /* 0x000fe2000f8e020d */
[----:B------:R-:W-:-:S03]  /*0970*/  IADD3 R15, P0, PT, RZ, -R12, RZ ;  /* 0x8000000cff0f7210 */ /* 0x000fc60007f1e0ff */
[----:B------:R-:W-:Y:S02]  /*0980*/  IMAD R13, R11, UR4, R13 ;  /* 0x000000040b0d7c24 */ /* 0x000fe4000f8e020d */
[----:B------:R-:W-:-:S04]  /*0990*/  IMAD.HI.U32 R12, R10, R15, RZ ;  /* 0x0000000f0a0c7227 */ /* 0x000fc800078e00ff */
[----:B------:R-:W-:Y:S01]  /*09a0*/  IMAD.X R17, RZ, RZ, ~R13, P0 ;  /* 0x000000ffff117224 */ /* 0x000fe200000e0e0d */
[----:B------:R-:W-:-:S03]  /*09b0*/  MOV R13, R10 ;  /* 0x0000000a000d7202 */ /* 0x000fc60000000f00 */
[-C--:B------:R-:W-:Y:S02]  /*09c0*/  IMAD R19, R11, R17.reuse, RZ ;  /* 0x000000110b137224 */ /* 0x080fe400078e02ff */
[----:B------:R-:W-:-:S04]  /*09d0*/  IMAD.WIDE.U32 R12, P0, R10, R17, R12 ;  /* 0x000000110a0c7225 */ /* 0x000fc8000780000c */
[----:B------:R-:W-:-:S04]  /*09e0*/  IMAD.HI.U32 R17, R11, R17, RZ ;  /* 0x000000110b117227 */ /* 0x000fc800078e00ff */
[----:B------:R-:W-:-:S05]  /*09f0*/  IMAD.HI.U32 R12, P1, R11, R15, R12 ;  /* 0x0000000f0b0c7227 */ /* 0x000fca000782000c */
[----:B------:R-:W-:Y:S01]  /*0a00*/  IADD3 R13, P2, PT, R19, R12, RZ ;  /* 0x0000000c130d7210 */ /* 0x000fe20007f5e0ff */
[----:B------:R-:W-:-:S04]  /*0a10*/  IMAD.X R12, R17, 0x1, R11, P0 ;  /* 0x00000001110c7824 */ /* 0x000fc800000e060b */
[----:B------:R-:W-:Y:S01]  /*0a20*/  IMAD.WIDE.U32 R10, R13, UR4, RZ ;  /* 0x000000040d0a7c25 */ /* 0x000fe2000f8e00ff */
[----:B------:R-:W-:-:S03]  /*0a30*/  IADD3.X R15, PT, PT, RZ, RZ, R12, P2, P1 ;  /* 0x000000ffff0f7210 */ /* 0x000fc600017e240c */
[----:B------:R-:W-:Y:S01]  /*0a40*/  IMAD R12, R13, UR5, R11 ;  /* 0x000000050d0c7c24 */ /* 0x000fe2000f8e020b */
[----:B------:R-:W-:-:S03]  /*0a50*/  IADD3 R11, P0, PT, RZ, -R10, RZ ;  /* 0x8000000aff0b7210 */ /* 0x000fc60007f1e0ff */
[----:B------:R-:W-:Y:S02]  /*0a60*/  IMAD R10, R15, UR4, R12 ;  /* 0x000000040f0a7c24 */ /* 0x000fe4000f8e020c */
[----:B------:R-:W-:-:S03]  /*0a70*/  IMAD.HI.U32 R12, R13, R11, RZ ;  /* 0x0000000b0d0c7227 */ /* 0x000fc600078e00ff */
[----:B------:R-:W-:-:S05]  /*0a80*/  IADD3.X R10, PT, PT, RZ, ~R10, RZ, P0, !PT ;  /* 0x8000000aff0a7210 */ /* 0x000fca00007fe4ff */
[----:B------:R-:W-:-:S04]  /*0a90*/  IMAD.WIDE.U32 R12, P0, R13, R10, R12 ;  /* 0x0000000a0d0c7225 */ /* 0x000fc8000780000c */
[C---:B------:R-:W-:Y:S02]  /*0aa0*/  IMAD R17, R15.reuse, R10, RZ ;  /* 0x0000000a0f117224 */ /* 0x040fe400078e02ff */
[----:B------:R-:W-:-:S04]  /*0ab0*/  IMAD.HI.U32 R12, P1, R15, R11, R12 ;  /* 0x0000000b0f0c7227 */ /* 0x000fc8000782000c */
[----:B------:R-:W-:Y:S02]  /*0ac0*/  HFMA2 R11, -RZ, RZ, 0, 0 ;  /* 0x00000000ff0b7431 */ /* 0x000fe400000001ff */
[----:B------:R-:W-:Y:S01]  /*0ad0*/  IMAD.HI.U32 R10, R15, R10, RZ ;  /* 0x0000000a0f0a7227 */ /* 0x000fe200078e00ff */
[----:B------:R-:W-:-:S03]  /*0ae0*/  IADD3 R12, P2, PT, R17, R12, RZ ;  /* 0x0000000c110c7210 */ /* 0x000fc60007f5e0ff */
[----:B------:R-:W-:Y:S02]  /*0af0*/  IMAD.X R15, R10, 0x1, R15, P0 ;  /* 0x000000010a0f7824 */ /* 0x000fe400000e060f */
[----:B------:R-:W-:-:S03]  /*0b00*/  IMAD.HI.U32 R10, R12, R9, RZ ;  /* 0x000000090c0a7227 */ /* 0x000fc600078e00ff */
[----:B------:R-:W-:Y:S01]  /*0b10*/  IADD3.X R14, PT, PT, RZ, RZ, R15, P2, P1 ;  /* 0x000000ffff0e7210 */ /* 0x000fe200017e240f */
[----:B------:R-:W-:-:S04]  /*0b20*/  IMAD.WIDE.U32 R10, R12, R7, R10 ;  /* 0x000000070c0a7225 */ /* 0x000fc800078e000a */
[C---:B------:R-:W-:Y:S02]  /*0b30*/  IMAD R13, R14.reuse, R7, RZ ;  /* 0x000000070e0d7224 */ /* 0x040fe400078e02ff */
[----:B------:R-:W-:-:S04]  /*0b40*/  IMAD.HI.U32 R10, P0, R14, R9, R10 ;  /* 0x000000090e0a7227 */ /* 0x000fc8000780000a */
[----:B------:R-:W-:Y:S01]  /*0b50*/  IMAD.HI.U32 R12, R14, R7, RZ ;  /* 0x000000070e0c7227 */ /* 0x000fe200078e00ff */
[----:B------:R-:W-:-:S03]  /*0b60*/  IADD3 R13, P1, PT, R13, R10, RZ ;  /* 0x0000000a0d0d7210 */ /* 0x000fc60007f3e0ff */
[----:B------:R-:W-:Y:S02]  /*0b70*/  IMAD.X R12, RZ, RZ, R12, P0 ;  /* 0x000000ffff0c7224 */ /* 0x000fe400000e060c */
[----:B------:R-:W-:-:S03]  /*0b80*/  IMAD.WIDE.U32 R10, R13, UR4, RZ ;  /* 0x000000040d0a7c25 */ /* 0x000fc6000f8e00ff */
[----:B------:R-:W-:Y:S01]  /*0b90*/  IADD3.X R12, PT, PT, RZ, R12, RZ, P1, !PT ;  /* 0x0000000cff0c7210 */ /* 0x000fe20000ffe4ff */
[C---:B------:R-:W-:Y:S01]  /*0ba0*/  IMAD R11, R13.reuse, UR5, R11 ;  /* 0x000000050d0b7c24 */ /* 0x040fe2000f8e020b */
[----:B------:R-:W-:Y:S02]  /*0bb0*/  IADD3 R14, P1, PT, -R10, R9, RZ ;  /* 0x000000090a0e7210 */ /* 0x000fe40007f3e1ff */
[----:B------:R-:W-:Y:S01]  /*0bc0*/  IADD3 R10, PT, PT, R13, 0x1, RZ ;  /* 0x000000010d0a7810 */ /* 0x000fe20007ffe0ff */
[----:B------:R-:W-:Y:S01]  /*0bd0*/  IMAD R12, R12, UR4, R11 ;  /* 0x000000040c0c7c24 */ /* 0x000fe2000f8e020b */
[----:B------:R-:W-:-:S03]  /*0be0*/  ISETP.GE.U32.AND P0, PT, R14, UR4, PT ;  /* 0x000000040e007c0c */ /* 0x000fc6000bf06070 */
[----:B------:R-:W-:Y:S01]  /*0bf0*/  IMAD.X R12, R7, 0x1, ~R12, P1 ;  /* 0x00000001070c7824 */ /* 0x000fe200008e0e0c */
[----:B------:R-:W-:-:S04]  /*0c00*/  IADD3 R7, P1, PT, R14, -UR4, RZ ;  /* 0x800000040e077c10 */ /* 0x000fc8000ff3e0ff */
[C---:B------:R-:W-:Y:S02]  /*0c10*/  ISETP.GE.U32.AND.EX P0, PT, R12.reuse, UR5, PT, P0 ;  /* 0x000000050c007c0c */ /* 0x040fe4000bf06100 */
[----:B------:R-:W-:Y:S02]  /*0c20*/  IADD3.X R9, PT, PT, R12, ~UR5, RZ, P1, !PT ;  /* 0x800000050c097c10 */ /* 0x000fe40008ffe4ff */
[----:B------:R-:W-:Y:S02]  /*0c30*/  SEL R7, R7, R14, P0 ;  /* 0x0000000e07077207 */ /* 0x000fe40000000000 */
[----:B------:R-:W-:Y:S02]  /*0c40*/  SEL R10, R10, R13, P0 ;  /* 0x0000000d0a0a7207 */ /* 0x000fe40000000000 */
[----:B------:R-:W-:Y:S02]  /*0c50*/  SEL R9, R9, R12, P0 ;  /* 0x0000000c09097207 */ /* 0x000fe40000000000 */
[----:B------:R-:W-:Y:S01]  /*0c60*/  ISETP.GE.U32.AND P0, PT, R7, UR4, PT ;  /* 0x0000000407007c0c */ /* 0x000fe2000bf06070 */
[----:B------:R-:W-:Y:S01]  /*0c70*/  VIADD R15, R10, 0x1 ;  /* 0x000000010a0f7836 */ /* 0x000fe20000000000 */
[----:B------:R-:W-:-:S02]  /*0c80*/  ISETP.NE.U32.AND P1, PT, RZ, UR4, PT ;  /* 0x00000004ff007c0c */ /* 0x000fc4000bf25070 */
[----:B------:R-:W-:Y:S02]  /*0c90*/  ISETP.GE.U32.AND.EX P0, PT, R9, UR5, PT, P0 ;  /* 0x0000000509007c0c */ /* 0x000fe4000bf06100 */
[----:B------:R-:W-:Y:S02]  /*0ca0*/  MOV R9, 0x0 ;  /* 0x0000000000097802 */ /* 0x000fe40000000f00 */
[----:B------:R-:W-:Y:S02]  /*0cb0*/  ISETP.NE.AND.EX P1, PT, RZ, UR5, PT, P1 ;  /* 0x00000005ff007c0c */ /* 0x000fe4000bf25310 */
[----:B------:R-:W-:-:S04]  /*0cc0*/  SEL R15, R15, R10, P0 ;  /* 0x0000000a0f0f7207 */ /* 0x000fc80000000000 */
[----:B------:R-:W-:Y:S01]  /*0cd0*/  SEL R15, R15, 0xffffffff, P1 ;  /* 0xffffffff0f0f7807 */ /* 0x000fe20000800000 */
[----:B------:R-:W-:Y:S06]  /*0ce0*/  RET.REL.NODEC R8 `(_Z10rotate_revPdS_mii) ;  /* 0xfffffff008c47950 */ /* 0x000fec0003c3ffff */
.L_x_9:
        /* <DEDUP_REMOVED lines=9> */
.L_x_15:


//--------------------- .text._Z6rotatePdS_mii    --------------------------
	.section	.text._Z6rotatePdS_mii,"ax",@progbits
	.align	128
        .global         _Z6rotatePdS_mii
        .type           _Z6rotatePdS_mii,@function
        .size           _Z6rotatePdS_mii,(.L_x_16 - _Z6rotatePdS_mii)
        .other          _Z6rotatePdS_mii,@"STO_CUDA_ENTRY STV_DEFAULT"
_Z6rotatePdS_mii:
.text._Z6rotatePdS_mii:
[----:B------:R-:W-:Y:S08]  /*0000*/  LDC R1, c[0x0][0x37c] ;  /* 0x0000df00ff017b82 */ /* 0x000ff00000000800 */
[----:B------:R-:W0:Y:S01]  /*0010*/  LDC.64 R4, c[0x0][0x398] ;  /* 0x0000e600ff047b82 */ /* 0x000e220000000a00 */
[----:B------:R-:W1:Y:S07]  /*0020*/  S2R R11, SR_TID.X ;  /* 0x00000000000b7919 */ /* 0x000e6e0000002100 */
[----:B------:R-:W1:Y:S08]  /*0030*/  S2UR UR4, SR_CTAID.X ;  /* 0x00000000000479c3 */ /* 0x000e700000002500 */
[----:B------:R-:W1:Y:S01]  /*0040*/  LDC R10, c[0x0][0x360] ;  /* 0x0000d800ff0a7b82 */ /* 0x000e620000000800 */
[----:B------:R-:W2:Y:S01]  /*0050*/  LDCU UR5, c[0x0][0x370] ;  /* 0x00006e00ff0577ac */ /* 0x000ea20008000800 */
[----:B0-----:R-:W-:-:S02]  /*0060*/  IABS R6, R4 ;  /* 0x0000000400067213 */ /* 0x001fc40000000000 */
[----:B------:R-:W-:Y:S02]  /*0070*/  IABS R8, R5 ;  /* 0x0000000500087213 */ /* 0x000fe40000000000 */
[----:B------:R-:W0:Y:S01]  /*0080*/  I2F.RP R0, R6 ;  /* 0x0000000600007306 */ /* 0x000e220000209400 */
[----:B------:R-:W-:Y:S02]  /*0090*/  ISETP.GE.AND P1, PT, R5, RZ, PT ;  /* 0x000000ff0500720c */ /* 0x000fe40003f26270 */
[----:B------:R-:W-:-:S05]  /*00a0*/  ISETP.NE.AND P2, PT, R4, RZ, PT ;  /* 0x000000ff0400720c */ /* 0x000fca0003f45270 */
[----:B0-----:R-:W0:Y:S02]  /*00b0*/  MUFU.RCP R0, R0 ;  /* 0x0000000000007308 */ /* 0x001e240000001000 */
[----:B0-----:R-:W-:Y:S02]  /*00c0*/  VIADD R2, R0, 0xffffffe ;  /* 0x0ffffffe00027836 */ /* 0x001fe40000000000 */
[----:B-1----:R-:W-:-:S04]  /*00d0*/  IMAD R0, R10, UR4, R11 ;  /* 0x000000040a007c24 */ /* 0x002fc8000f8e020b */
[----:B------:R0:W1:Y:S01]  /*00e0*/  F2I.FTZ.U32.TRUNC.NTZ R3, R2 ;  /* 0x0000000200037305 */ /* 0x000062000021f000 */
[----:B------:R-:W-:Y:S01]  /*00f0*/  SHF.R.S32.HI R11, RZ, 0x1f, R0 ;  /* 0x0000001fff0b7819 */ /* 0x000fe20000011400 */
[----:B0-----:R-:W-:Y:S02]  /*0100*/  HFMA2 R2, -RZ, RZ, 0, 0 ;  /* 0x00000000ff027431 */ /* 0x001fe400000001ff */
[----:B-1----:R-:W-:-:S04]  /*0110*/  IMAD.MOV R7, RZ, RZ, -R3 ;  /* 0x000000ffff077224 */ /* 0x002fc800078e0a03 */
[----:B------:R-:W-:-:S04]  /*0120*/  IMAD R7, R7, R6, RZ ;  /* 0x0000000607077224 */ /* 0x000fc800078e02ff */
[----:B------:R-:W-:-:S04]  /*0130*/  IMAD.HI.U32 R3, R3, R7, R2 ;  /* 0x0000000703037227 */ /* 0x000fc800078e0002 */
[----:B------:R-:W-:Y:S02]  /*0140*/  IMAD.MOV.U32 R7, RZ, RZ, R8 ;  /* 0x000000ffff077224 */ /* 0x000fe400078e0008 */
[----:B------:R-:W0:Y:S02]  /*0150*/  LDC.64 R8, c[0x0][0x390] ;  /* 0x0000e400ff087b82 */ /* 0x000e240000000a00 */
[----:B------:R-:W-:-:S04]  /*0160*/  IMAD.HI.U32 R3, R3, R7, RZ ;  /* 0x0000000703037227 */ /* 0x000fc800078e00ff */
[----:B------:R-:W-:-:S04]  /*0170*/  IMAD.MOV R3, RZ, RZ, -R3 ;  /* 0x000000ffff037224 */ /* 0x000fc800078e0a03 */
[----:B------:R-:W-:Y:S01]  /*0180*/  IMAD R7, R6, R3, R7 ;  /* 0x0000000306077224 */ /* 0x000fe200078e0207 */
[----:B------:R-:W-:-:S04]  /*0190*/  SHF.R.S32.HI R3, RZ, 0x1f, R4 ;  /* 0x0000001fff037819 */ /* 0x000fc80000011404 */
[----:B------:R-:W-:Y:S01]  /*01a0*/  ISETP.GT.U32.AND P0, PT, R6, R7, PT ;  /* 0x000000070600720c */ /* 0x000fe20003f04070 */
[-C--:B0-----:R-:W-:Y:S02]  /*01b0*/  IMAD R12, R3, R8.reuse, RZ ;  /* 0x00000008030c7224 */ /* 0x081fe400078e02ff */
[----:B------:R-:W-:-:S10]  /*01c0*/  IMAD.WIDE.U32 R2, R4, R8, RZ ;  /* 0x0000000804027225 */ /* 0x000fd400078e00ff */
[----:B------:R-:W-:Y:S01]  /*01d0*/  @!P0 IADD3 R7, PT, PT, R7, -R6, RZ ;  /* 0x8000000607078210 */ /* 0x000fe20007ffe0ff */
[----:B------:R-:W-:Y:S01]  /*01e0*/  IMAD R13, R4, R9, R12 ;  /* 0x00000009040d7224 */ /* 0x000fe200078e020c */
[----:B------:R-:W-:Y:S02]  /*01f0*/  ISETP.GT.U32.AND P0, PT, R2, R0, PT ;  /* 0x000000000200720c */ /* 0x000fe40003f04070 */
[----:B------:R-:W-:Y:S01]  /*0200*/  ISETP.GT.U32.AND P3, PT, R6, R7, PT ;  /* 0x000000070600720c */ /* 0x000fe20003f64070 */
[----:B------:R-:W-:-:S05]  /*0210*/  IMAD.IADD R5, R3, 0x1, R13 ;  /* 0x0000000103057824 */ /* 0x000fca00078e020d */
[----:B------:R-:W-:-:S07]  /*0220*/  ISETP.GT.U32.AND.EX P0, PT, R5, R11, PT, P0 ;  /* 0x0000000b0500720c */ /* 0x000fce0003f04100 */
[----:B------:R-:W-:-:S05]  /*0230*/  @!P3 IMAD.IADD R7, R7, 0x1, -R6 ;  /* 0x000000010707b824 */ /* 0x000fca00078e0a06 */
[----:B------:R-:W-:Y:S01]  /*0240*/  MOV R15, R7 ;  /* 0x00000007000f7202 */ /* 0x000fe20000000f00 */
[----:B--2---:R-:W-:-:S04]  /*0250*/  IMAD R7, R10, UR5, RZ ;  /* 0x000000050a077c24 */ /* 0x004fc8000f8e02ff */
[----:B------:R-:W-:Y:S01]  /*0260*/  @!P1 IMAD.MOV R15, RZ, RZ, -R15 ;  /* 0x000000ffff0f9224 */ /* 0x000fe200078e0a0f */
[----:B------:R-:W-:Y:S01]  /*0270*/  @!P2 LOP3.LUT R15, RZ, R4, RZ, 0x33, !PT ;  /* 0x00000004ff0fa212 */ /* 0x000fe200078e33ff */
[----:B------:R-:W-:Y:S06]  /*0280*/  @!P0 EXIT ;  /* 0x000000000000894d */ /* 0x000fec0003800000 */
[----:B------:R-:W-:Y:S01]  /*0290*/  SHF.R.S32.HI R13, RZ, 0x1f, R15 ;  /* 0x0000001fff0d7819 */ /* 0x000fe2000001140f */
[----:B------:R-:W-:Y:S01]  /*02a0*/  IMAD.MOV.U32 R10, RZ, RZ, R0 ;  /* 0x000000ffff0a7224 */ /* 0x000fe200078e0000 */
[----:B------:R-:W0:Y:S03]  /*02b0*/  LDCU.64 UR4, c[0x0][0x358] ;  /* 0x00006b00ff0477ac */ /* 0x000e260008000a00 */
[-C--:B------:R-:W-:Y:S01]  /*02c0*/  IMAD R4, R13, R8.reuse, RZ ;  /* 0x000000080d047224 */ /* 0x080fe200078e02ff */
[----:B------:R-:W1:Y:S01]  /*02d0*/  LDCU.128 UR8, c[0x0][0x380] ;  /* 0x00007000ff0877ac */ /* 0x000e620008000c00 */
[----:B------:R-:W-:-:S04]  /*02e0*/  IMAD.WIDE.U32 R12, R15, R8, R10 ;  /* 0x000000080f0c7225 */ /* 0x000fc800078e000a */
[----:B------:R-:W-:Y:S02]  /*02f0*/  IMAD R9, R15, R9, R4 ;  /* 0x000000090f097224 */ /* 0x000fe400078e0204 */
[----:B------:R-:W-:-:S03]  /*0300*/  IMAD.MOV.U32 R4, RZ, RZ, R11 ;  /* 0x000000ffff047224 */ /* 0x000fc600078e000b */
[----:B------:R-:W-:-:S07]  /*0310*/  IADD3 R6, PT, PT, R13, R9, RZ ;  /* 0x000000090d067210 */ /* 0x000fce0007ffe0ff */
.L_x_13:
[----:B--2---:R-:W-:Y:S01]  /*0320*/  LOP3.LUT R8, R6, R5, RZ, 0xfc, !PT ;  /* 0x0000000506087212 */ /* 0x004fe200078efcff */
[----:B------:R-:W-:Y:S03]  /*0330*/  BSSY.RECONVERGENT B0, `(.L_x_10) ;  /* 0x000001b000007945 */ /* 0x000fe60003800200 */
[----:B------:R-:W-:-:S13]  /*0340*/  ISETP.NE.U32.AND P0, PT, R8, RZ, PT ;  /* 0x000000ff0800720c */ /* 0x000fda0003f05070 */
[----:B------:R-:W-:Y:S05]  /*0350*/  @P0 BRA `(.L_x_11) ;  /* 0x00000000004c0947 */ /* 0x000fea0003800000 */
[----:B------:R-:W2:Y:S01]  /*0360*/  I2F.U32.RP R6, R2 ;  /* 0x0000000200067306 */ /* 0x000ea20000209000 */
[----:B------:R-:W-:-:S07]  /*0370*/  ISETP.NE.U32.AND P1, PT, R2, RZ, PT ;  /* 0x000000ff0200720c */ /* 0x000fce0003f25070 */
[----:B--2---:R-:W2:Y:S02]  /*0380*/  MUFU.RCP R6, R6 ;  /* 0x0000000600067308 */ /* 0x004ea40000001000 */
[----:B--2---:R-:W-:-:S06]  /*0390*/  VIADD R8, R6, 0xffffffe ;  /* 0x0ffffffe06087836 */ /* 0x004fcc0000000000 */
[----:B------:R2:W3:Y:S02]  /*03a0*/  F2I.FTZ.U32.TRUNC.NTZ R9, R8 ;  /* 0x0000000800097305 */ /* 0x0004e4000021f000 */
[----:B--2---:R-:W-:Y:S01]  /*03b0*/  IMAD.MOV.U32 R8, RZ, RZ, RZ ;  /* 0x000000ffff087224 */ /* 0x004fe200078e00ff */
[----:B---3--:R-:W-:-:S05]  /*03c0*/  IADD3 R11, PT, PT, RZ, -R9, RZ ;  /* 0x80000009ff0b7210 */ /* 0x008fca0007ffe0ff */
[----:B------:R-:W-:-:S04]  /*03d0*/  IMAD R11, R11, R2, RZ ;  /* 0x000000020b0b7224 */ /* 0x000fc800078e02ff */
[----:B------:R-:W-:-:S06]  /*03e0*/  IMAD.HI.U32 R9, R9, R11, R8 ;  /* 0x0000000b09097227 */ /* 0x000fcc00078e0008 */
[----:B------:R-:W-:-:S05]  /*03f0*/  IMAD.HI.U32 R9, R9, R12, RZ ;  /* 0x0000000c09097227 */ /* 0x000fca00078e00ff */
[----:B------:R-:W-:-:S05]  /*0400*/  IADD3 R9, PT, PT, -R9, RZ, RZ ;  /* 0x000000ff09097210 */ /* 0x000fca0007ffe1ff */
[----:B------:R-:W-:-:S05]  /*0410*/  IMAD R9, R2, R9, R12 ;  /* 0x0000000902097224 */ /* 0x000fca00078e020c */
[----:B------:R-:W-:-:S13]  /*0420*/  ISETP.GE.U32.AND P0, PT, R9, R2, PT ;  /* 0x000000020900720c */ /* 0x000fda0003f06070 */
[----:B------:R-:W-:-:S05]  /*0430*/  @P0 IMAD.IADD R9, R9, 0x1, -R2 ;  /* 0x0000000109090824 */ /* 0x000fca00078e0a02 */
[----:B------:R-:W-:-:S13]  /*0440*/  ISETP.GE.U32.AND P0, PT, R9, R2, PT ;  /* 0x000000020900720c */ /* 0x000fda0003f06070 */
[-C--:B------:R-:W-:Y:S02]  /*0450*/  @P0 IADD3 R9, PT, PT, R9, -R2.reuse, RZ ;  /* 0x8000000209090210 */ /* 0x080fe40007ffe0ff */
[----:B------:R-:W-:-:S05]  /*0460*/  @!P1 LOP3.LUT R9, RZ, R2, RZ, 0x33, !PT ;  /* 0x00000002ff099212 */ /* 0x000fca00078e33ff */
[----:B------:R-:W-:Y:S01]  /*0470*/  IMAD.MOV.U32 R6, RZ, RZ, R9 ;  /* 0x000000ffff067224 */ /* 0x000fe200078e0009 */
[----:B------:R-:W-:Y:S06]  /*0480*/  BRA `(.L_x_12) ;  /* 0x0000000000147947 */ /* 0x000fec0003800000 */
.L_x_11:
[----:B------:R-:W-:Y:S01]  /*0490*/  IMAD.MOV.U32 R9, RZ, RZ, R6 ;  /* 0x000000ffff097224 */ /* 0x000fe200078e0006 */
[----:B------:R-:W-:Y:S02]  /*04a0*/  MOV R8, R12 ;  /* 0x0000000c00087202 */ /* 0x000fe40000000f00 */
[----:B------:R-:W-:-:S07]  /*04b0*/  MOV R6, 0x4d0 ;  /* 0x000004d000067802 */ /* 0x000fce0000000f00 */
[----:B01----:R-:W-:Y:S05]  /*04c0*/  CALL.REL.NOINC `($__internal_1_$__cuda_sm20_rem_u64) ;  /* 0x0000000000447944 */ /* 0x003fea0003c00000 */
[----:B------:R-:W-:-:S07]  /*04d0*/  MOV R6, R10 ;  /* 0x0000000a00067202 */ /* 0x000fce0000000f00 */
.L_x_12:
[----:B01----:R-:W-:Y:S05]  /*04e0*/  BSYNC.RECONVERGENT B0 ;  /* 0x0000000000007941 */ /* 0x003fea0003800200 */
.L_x_10:
[----:B------:R-:W-:-:S04]  /*04f0*/  SHF.R.S64 R8, RZ, 0x1d, R6 ;  /* 0x0000001dff087819 */ /* 0x000fc80000001006 */
[----:B------:R-:W-:-:S04]  /*0500*/  IADD3 R8, P0, PT, R8, UR10, RZ ;  /* 0x0000000a08087c10 */ /* 0x000fc8000ff1e0ff */
[----:B------:R-:W-:-:S06]  /*0510*/  LEA.HI.X.SX32 R9, R6, UR11, 0x3, P0 ;  /* 0x0000000b06097c11 */ /* 0x000fcc00080f1eff */
[----:B------:R-:W2:Y:S01]  /*0520*/  LDG.E.64 R8, desc[UR4][R8.64] ;  /* 0x0000000408087981 */ /* 0x000ea2000c1e1b00 */
[C---:B------:R-:W-:Y:S02]  /*0530*/  LEA R10, P0, R0.reuse, UR8, 0x3 ;  /* 0x00000008000a7c11 */ /* 0x040fe4000f8018ff */
[C---:B------:R-:W-:Y:S02]  /*0540*/  IADD3 R12, PT, PT, R7.reuse, R6, RZ ;  /* 0x00000006070c7210 */ /* 0x040fe40007ffe0ff */
[----:B------:R-:W-:Y:S01]  /*0550*/  LEA.HI.X R11, R0, UR9, R4, 0x3, P0 ;  /* 0x00000009000b7c11 */ /* 0x000fe200080f1c04 */
[----:B------:R-:W-:Y:S01]  /*0560*/  IMAD.IADD R0, R7, 0x1, R0 ;  /* 0x0000000107007824 */ /* 0x000fe200078e0200 */
[----:B------:R-:W-:-:S04]  /*0570*/  SHF.R.S32.HI R6, RZ, 0x1f, R12 ;  /* 0x0000001fff067819 */ /* 0x000fc8000001140c */
[----:B------:R-:W-:Y:S02]  /*0580*/  ISETP.GT.U32.AND P0, PT, R2, R0, PT ;  /* 0x000000000200720c */ /* 0x000fe40003f04070 */
[----:B------:R-:W-:-:S04]  /*0590*/  SHF.R.S32.HI R4, RZ, 0x1f, R0 ;  /* 0x0000001fff047819 */ /* 0x000fc80000011400 */
[----:B------:R-:W-:Y:S01]  /*05a0*/  ISETP.GT.U32.AND.EX P0, PT, R5, R4, PT, P0 ;  /* 0x000000040500720c */ /* 0x000fe20003f04100 */
[----:B--2---:R2:W-:-:S12]  /*05b0*/  STG.E.64 desc[UR4][R10.64], R8 ;  /* 0x000000080a007986 */ /* 0x0045d8000c101b04 */
[----:B------:R-:W-:Y:S05]  /*05c0*/  @P0 BRA `(.L_x_13) ;  /* 0xfffffffc00540947 */ /* 0x000fea000383ffff */
[----:B------:R-:W-:Y:S05]  /*05d0*/  EXIT ;  /* 0x000000000000794d */ /* 0x000fea0003800000 */
        .weak           $__internal_1_$__cuda_sm20_rem_u64
        .type           $__internal_1_$__cuda_sm20_rem_u64,@function
        .size           $__internal_1_$__cuda_sm20_rem_u64,(.L_x_16 - $__internal_1_$__cuda_sm20_rem_u64)
$__internal_1_$__cuda_sm20_rem_u64:
[----:B------:R-:W-:Y:S01]  /*05e0*/  IMAD.MOV.U32 R14, RZ, RZ, R2 ;  /* 0x000000ffff0e7224 */ /* 0x000fe200078e0002 */
[----:B------:R-:W-:-:S05]  /*05f0*/  MOV R15, R5 ;  /* 0x00000005000f7202 */ /* 0x000fca0000000f00 */
[----:B------:R-:W0:Y:S08]  /*0600*/  I2F.U64.RP R14, R14 ;  /* 0x0000000e000e7312 */ /* 0x000e300000309000 */
[----:B0-----:R-:W0:Y:S02]  /*0610*/  MUFU.RCP R10, R14 ;  /* 0x0000000e000a7308 */ /* 0x001e240000001000 */
[----:B0-----:R-:W-:-:S06]  /*0620*/  VIADD R10, R10, 0x1ffffffe ;  /* 0x1ffffffe0a0a7836 */ /* 0x001fcc0000000000 */
[----:B------:R-:W0:Y:S02]  /*0630*/  F2I.U64.TRUNC R10, R10 ;  /* 0x0000000a000a7311 */ /* 0x000e24000020d800 */
[----:B0-----:R-:W-:-:S04]  /*0640*/  IMAD.WIDE.U32 R12, R10, R2, RZ ;  /* 0x000000020a0c7225 */ /* 0x001fc800078e00ff */
[----:B------:R-:W-:Y:S01]  /*0650*/  IMAD R13, R10, R5, R13 ;  /* 0x000000050a0d7224 */ /* 0x000fe200078e020d */
[----:B------:R-:W-:-:S03]  /*0660*/  IADD3 R17, P0, PT, RZ, -R12, RZ ;  /* 0x8000000cff117210 */ /* 0x000fc60007f1e0ff */
[----:B------:R-:W-:Y:S02]  /*0670*/  IMAD R13, R11, R2, R13 ;  /* 0x000000020b0d7224 */ /* 0x000fe400078e020d */
[----:B------:R-:W-:-:S03]  /*0680*/  IMAD.HI.U32 R12, R10, R17, RZ ;  /* 0x000000110a0c7227 */ /* 0x000fc600078e00ff */
[----:B------:R-:W-:Y:S01]  /*0690*/  IADD3.X R19, PT, PT, RZ, ~R13, RZ, P0, !PT ;  /* 0x8000000dff137210 */ /* 0x000fe200007fe4ff */
[----:B------:R-:W-:-:S04]  /*06a0*/  IMAD.MOV.U32 R13, RZ, RZ, R10 ;  /* 0x000000ffff0d7224 */ /* 0x000fc800078e000a */
[----:B------:R-:W-:-:S04]  /*06b0*/  IMAD.WIDE.U32 R12, P0, R10, R19, R12 ;  /* 0x000000130a0c7225 */ /* 0x000fc8000780000c */
[C---:B------:R-:W-:Y:S02]  /*06c0*/  IMAD R15, R11.reuse, R19, RZ ;  /* 0x000000130b0f7224 */ /* 0x040fe400078e02ff */
[----:B------:R-:W-:-:S04]  /*06d0*/  IMAD.HI.U32 R12, P1, R11, R17, R12 ;  /* 0x000000110b0c7227 */ /* 0x000fc8000782000c */
[----:B------:R-:W-:Y:S01]  /*06e0*/  IMAD.HI.U32 R19, R11, R19, RZ ;  /* 0x000000130b137227 */ /* 0x000fe200078e00ff */
[----:B------:R-:W-:-:S04]  /*06f0*/  IADD3 R13, P2, PT, R15, R12, RZ ;  /* 0x0000000c0f0d7210 */ /* 0x000fc80007f5e0ff */
[----:B------:R-:W-:Y:S01]  /*0700*/  IADD3.X R12, PT, PT, R19, R11, RZ, P0, !PT ;  /* 0x0000000b130c7210 */ /* 0x000fe200007fe4ff */
[----:B------:R-:W-:-:S03]  /*0710*/  IMAD.WIDE.U32 R10, R13, R2, RZ ;  /* 0x000000020d0a7225 */ /* 0x000fc600078e00ff */
[----:B------:R-:W-:Y:S01]  /*0720*/  IADD3.X R15, PT, PT, RZ, RZ, R12, P2, P1 ;  /* 0x000000ffff0f7210 */ /* 0x000fe200017e240c */
[----:B------:R-:W-:Y:S01]  /*0730*/  IMAD R11, R13, R5, R11 ;  /* 0x000000050d0b7224 */ /* 0x000fe200078e020b */
[----:B------:R-:W-:-:S03]  /*0740*/  IADD3 R17, P0, PT, RZ, -R10, RZ ;  /* 0x8000000aff117210 */ /* 0x000fc60007f1e0ff */
[----:B------:R-:W-:Y:S02]  /*0750*/  IMAD R11, R15, R2, R11 ;  /* 0x000000020f0b7224 */ /* 0x000fe400078e020b */
[----:B------:R-:W-:-:S04]  /*0760*/  IMAD.HI.U32 R12, R13, R17, RZ ;  /* 0x000000110d0c7227 */ /* 0x000fc800078e00ff */
[----:B------:R-:W-:Y:S02]  /*0770*/  IMAD.X R10, RZ, RZ, ~R11, P0 ;  /* 0x000000ffff0a7224 */ /* 0x000fe400000e0e0b */
[----:B------:R-:W-:Y:S02]  /*0780*/  IMAD.MOV.U32 R11, RZ, RZ, RZ ;  /* 0x000000ffff0b7224 */ /* 0x000fe400078e00ff */
[----:B------:R-:W-:-:S04]  /*0790*/  IMAD.WIDE.U32 R12, P0, R13, R10, R12 ;  /* 0x0000000a0d0c7225 */ /* 0x000fc8000780000c */
[C---:B------:R-:W-:Y:S02]  /*07a0*/  IMAD R14, R15.reuse, R10, RZ ;  /* 0x0000000a0f0e7224 */ /* 0x040fe400078e02ff */
[----:B------:R-:W-:-:S04]  /*07b0*/  IMAD.HI.U32 R13, P1, R15, R17, R12 ;  /* 0x000000110f0d7227 */ /* 0x000fc8000782000c */
[----:B------:R-:W-:Y:S01]  /*07c0*/  IMAD.HI.U32 R10, R15, R10, RZ ;  /* 0x0000000a0f0a7227 */ /* 0x000fe200078e00ff */
[----:B------:R-:W-:-:S04]  /*07d0*/  IADD3 R13, P2, PT, R14, R13, RZ ;  /* 0x0000000d0e0d7210 */ /* 0x000fc80007f5e0ff */
[----:B------:R-:W-:Y:S01]  /*07e0*/  IADD3.X R15, PT, PT, R10, R15, RZ, P0, !PT ;  /* 0x0000000f0a0f7210 */ /* 0x000fe200007fe4ff */
[----:B------:R-:W-:-:S03]  /*07f0*/  IMAD.HI.U32 R10, R13, R8, RZ ;  /* 0x000000080d0a7227 */ /* 0x000fc600078e00ff */
[----:B------:R-:W-:Y:S01]  /*0800*/  IADD3.X R15, PT, PT, RZ, RZ, R15, P2, P1 ;  /* 0x000000ffff0f7210 */ /* 0x000fe200017e240f */
[----:B------:R-:W-:-:S04]  /*0810*/  IMAD.WIDE.U32 R10, R13, R9, R10 ;  /* 0x000000090d0a7225 */ /* 0x000fc800078e000a */
[C---:B------:R-:W-:Y:S02]  /*0820*/  IMAD R13, R15.reuse, R9, RZ ;  /* 0x000000090f0d7224 */ /* 0x040fe400078e02ff */
[----:B------:R-:W-:-:S04]  /*0830*/  IMAD.HI.U32 R10, P0, R15, R8, R10 ;  /* 0x000000080f0a7227 */ /* 0x000fc8000780000a */
[----:B------:R-:W-:Y:S01]  /*0840*/  IMAD.HI.U32 R12, R15, R9, RZ ;  /* 0x000000090f0c7227 */ /* 0x000fe200078e00ff */
[----:B------:R-:W-:-:S04]  /*0850*/  IADD3 R13, P1, PT, R13, R10, RZ ;  /* 0x0000000a0d0d7210 */ /* 0x000fc80007f3e0ff */
[----:B------:R-:W-:Y:S01]  /*0860*/  IADD3.X R12, PT, PT, R12, RZ, RZ, P0, !PT ;  /* 0x000000ff0c0c7210 */ /* 0x000fe200007fe4ff */
[----:B------:R-:W-:-:S04]  /*0870*/  IMAD.WIDE.U32 R10, R13, R2, RZ ;  /* 0x000000020d0a7225 */ /* 0x000fc800078e00ff */
[----:B------:R-:W-:Y:S02]  /*0880*/  IMAD.X R15, RZ, RZ, R12, P1 ;  /* 0x000000ffff0f7224 */ /* 0x000fe400008e060c */
[----:B------:R-:W-:Y:S01]  /*0890*/  IMAD R13, R13, R5, R11 ;  /* 0x000000050d0d7224 */ /* 0x000fe200078e020b */
[----:B------:R-:W-:-:S03]  /*08a0*/  IADD3 R11, P1, PT, -R10, R8, RZ ;  /* 0x000000080a0b7210 */ /* 0x000fc60007f3e1ff */
[-C--:B------:R-:W-:Y:S01]  /*08b0*/  IMAD R8, R15, R2.reuse, R13 ;  /* 0x000000020f087224 */ /* 0x080fe200078e020d */
[----:B------:R-:W-:-:S04]  /*08c0*/  ISETP.GE.U32.AND P0, PT, R11, R2, PT ;  /* 0x000000020b00720c */ /* 0x000fc80003f06070 */
[----:B------:R-:W-:Y:S02]  /*08d0*/  IADD3.X R10, PT, PT, ~R8, R9, RZ, P1, !PT ;  /* 0x00000009080a7210 */ /* 0x000fe40000ffe5ff */
[----:B------:R-:W-:Y:S02]  /*08e0*/  IADD3 R9, P1, PT, -R2, R11, RZ ;  /* 0x0000000b02097210 */ /* 0x000fe40007f3e1ff */
[----:B------:R-:W-:-:S03]  /*08f0*/  ISETP.GE.U32.AND.EX P0, PT, R10, R5, PT, P0 ;  /* 0x000000050a00720c */ /* 0x000fc60003f06100 */
[----:B------:R-:W-:Y:S01]  /*0900*/  IMAD.X R8, R10, 0x1, ~R5, P1 ;  /* 0x000000010a087824 */ /* 0x000fe200008e0e05 */
[----:B------:R-:W-:Y:S02]  /*0910*/  SEL R9, R9, R11, P0 ;  /* 0x0000000b09097207 */ /* 0x000fe40000000000 */
[----:B------:R-:W-:Y:S02]  /*0920*/  ISETP.NE.U32.AND P1, PT, R2, RZ, PT ;  /* 0x000000ff0200720c */ /* 0x000fe40003f25070 */
[----:B------:R-:W-:Y:S02]  /*0930*/  SEL R8, R8, R10, P0 ;  /* 0x0000000a08087207 */ /* 0x000fe40000000000 */
[----:B------:R-:W-:Y:S02]  /*0940*/  ISETP.GE.U32.AND P0, PT, R9, R2, PT ;  /* 0x000000020900720c */ /* 0x000fe40003f06070 */
[----:B------:R-:W-:Y:S02]  /*0950*/  IADD3 R10, PT, PT, -R2, R9, RZ ;  /* 0x00000009020a7210 */ /* 0x000fe40007ffe1ff */
[----:B------:R-:W-:Y:S01]  /*0960*/  ISETP.GE.U32.AND.EX P0, PT, R8, R5, PT, P0 ;  /* 0x000000050800720c */ /* 0x000fe20003f06100 */
[----:B------:R-:W-:Y:S01]  /*0970*/  IMAD.MOV.U32 R8, RZ, RZ, R6 ;  /* 0x000000ffff087224 */ /* 0x000fe200078e0006 */
[----:B------:R-:W-:-:S02]  /*0980*/  ISETP.NE.AND.EX P1, PT, R5, RZ, PT, P1 ;  /* 0x000000ff0500720c */ /* 0x000fc40003f25310 */
[----:B------:R-:W-:Y:S01]  /*0990*/  SEL R10, R10, R9, P0 ;  /* 0x000000090a0a7207 */ /* 0x000fe20000000000 */
[----:B------:R-:W-:-:S03]  /*09a0*/  HFMA2 R9, -RZ, RZ, 0, 0 ;  /* 0x00000000ff097431 */ /* 0x000fc600000001ff */
[----:B------:R-:W-:Y:S01]  /*09b0*/  SEL R10, R10, 0xffffffff, P1 ;  /* 0xffffffff0a0a7807 */ /* 0x000fe20000800000 */
[----:B------:R-:W-:Y:S06]  /*09c0*/  RET.REL.NODEC R8 `(_Z6rotatePdS_mii) ;  /* 0xfffffff4088c7950 */ /* 0x000fec0003c3ffff */
.L_x_14:
        /* <DEDUP_REMOVED lines=11> */
.L_x_16:


//--------------------- .nv.shared.reserved.0     --------------------------
	.section	.nv.shared.reserved.0,"aw",@nobits
	.weak		__nv_reservedSMEM_offset_0_alias
	.size		__nv_reservedSMEM_offset_0_alias, 0, 64
	.other		__nv_reservedSMEM_offset_0_alias,@"STO_CUDA_RESERVED_SHARED STV_DEFAULT"
__nv_reservedSMEM_offset_0_alias:
	.zero		0
	.zero		64


//--------------------- .nv.constant0._Z4copyPdS_m --------------------------
	.section	.nv.constant0._Z4copyPdS_m,"a",@progbits
	.sectionflags	@""
	.align	4
.nv.constant0._Z4copyPdS_m:
	.zero		920


//--------------------- .nv.constant0._Z10rotate_revPdS_mii --------------------------
	.section	.nv.constant0._Z10rotate_revPdS_mii,"a",@progbits
	.sectionflags	@""
	.align	4
.nv.constant0._Z10rotate_revPdS_mii:
	.zero		928


//--------------------- .nv.constant0._Z6rotatePdS_mii --------------------------
	.section	.nv.constant0._Z6rotatePdS_mii,"a",@progbits
	.sectionflags	@""
	.align	4
.nv.constant0._Z6rotatePdS_mii:
	.zero		928


//--------------------- SYMBOLS --------------------------

	.type		.nv.reservedSmem.offset0,@object
	.size		.nv.reservedSmem.offset0,0x4
